// auto-generated by cutlass_sweep.gemm — config: {"arch": "sm_100", "cluster_m": 1, "cluster_n": 2, "dtype": "int8", "stages": 3, "tile_k": 128, "tile_m": 64, "tile_n": 64}
#include "cutlass/cutlass.h"
#include "cutlass/gemm/collective/collective_builder.hpp"
#include "cutlass/gemm/device/gemm_universal_adapter.h"
#include "cutlass/gemm/kernel/gemm_universal.hpp"
#include "cutlass/epilogue/collective/collective_builder.hpp"

using ElemA = int8_t;
using ElemB = int8_t;
using ElemCD = int8_t;
using Acc  = int32_t;
using TileShape    = cute::Shape<cute::_64, cute::_64, cute::_128>;
using ClusterShape = cute::Shape<cute::_1, cute::_2, cute::_1>;

using CollectiveEpilogue = typename cutlass::epilogue::collective::CollectiveBuilder<
    cutlass::arch::Sm100, cutlass::arch::OpClassTensorOp,
    TileShape, ClusterShape,
    cutlass::epilogue::collective::EpilogueTileAuto,
    Acc, Acc,
    ElemCD, cutlass::layout::RowMajor, 128 / cutlass::sizeof_bits<ElemCD>::value,
    ElemCD, cutlass::layout::RowMajor, 128 / cutlass::sizeof_bits<ElemCD>::value,
    cutlass::epilogue::collective::EpilogueScheduleAuto
  >::CollectiveOp;

using CollectiveMainloop = typename cutlass::gemm::collective::CollectiveBuilder<
    cutlass::arch::Sm100, cutlass::arch::OpClassTensorOp,
    ElemA, cutlass::layout::RowMajor, 128 / cutlass::sizeof_bits<ElemA>::value,
    ElemB, cutlass::layout::ColumnMajor, 128 / cutlass::sizeof_bits<ElemB>::value,
    Acc,
    TileShape, ClusterShape,
    cutlass::gemm::collective::StageCount<3>,
    cutlass::gemm::collective::KernelScheduleAuto
  >::CollectiveOp;

using GemmKernel = cutlass::gemm::kernel::GemmUniversal<
    cute::Shape<int,int,int,int>,
    CollectiveMainloop,
    CollectiveEpilogue
>;
using Gemm = cutlass::gemm::device::GemmUniversalAdapter<GemmKernel>;

// Force the device kernel symbol into the cubin without needing a host main.
auto* _anchor = &cutlass::device_kernel<GemmKernel>;


// ===== COMPILED SASS (sm_100a) =====

	.target	sm_100a

	.elftype	@"ET_EXEC"


//--------------------- .note.nv.tkinfo           --------------------------
	.section	.note.nv.tkinfo,"",@"SHT_NOTE"
	.sectionflags	@"SHF_NOTE_NV_TKINFO"
	.tkinfo
        /*0018*/ 	.word	0x00000002
        /*0030*/ 	.string	""
        /*0030*/ 	.string	"ptxas"
        /*0030*/ 	.string	"Cuda compilation tools, release 13.0, V13.0.88"
        /*0030*/ 	.string	"Build cuda_13.0.r13.0/compiler.36424714_0"
        /*0030*/ 	.string	"-arch sm_100a -m 64 "



//--------------------- .note.nv.cuinfo           --------------------------
	.section	.note.nv.cuinfo,"",@"SHT_NOTE"
	.sectionflags	@"SHF_NOTE_NV_CUINFO"
        /*0018*/ 	.short	0x0002
        /*001a*/ 	.short	0x0064
        /*001c*/ 	.short	0x0082
	.zero		2


//--------------------- .nv.info                  --------------------------
	.section	.nv.info,"",@"SHT_CUDA_INFO"
	.align	4


	//----- nvinfo : EIATTR_REGCOUNT
	.align		4
        /*0000*/ 	.byte	0x04, 0x2f
        /*0002*/ 	.short	(.L_19 - .L_18)
	.align		4
.L_18:
        /*0004*/ 	.word	index@(_ZN7cutlass13device_kernelINS_4gemm6kernel13GemmUniversalIN4cute5tupleIJiiiiEEENS1_10collective13CollectiveMmaINS1_35MainloopSm100TmaUmmaWarpSpecializedILi3ELi2ELi4ENS5_IJNS4_1CILi1EEENSA_ILi2EEESB_EEEEENS5_IJNSA_ILi64EEESF_NSA_ILi128EEEEEEaNS5_IJlSB_lEEEaSI_NS4_8TiledMMAINS4_8MMA_AtomIJNS4_15SM100_MMA_S8_SSIaaiLi64ELi64ELNS4_4UMMA5MajorE0ELSN_0ELNSM_8SaturateE0EEEEEENS4_6LayoutINS5_IJSB_SB_SB_EEENS5_IJNSA_ILi0EEEST_ST_EEEEENS5_IJNS4_10UnderscoreESW_SW_EEEEENS4_23SM90_TMA_LOAD_MULTICASTENS4_14ComposedLayoutINS4_7SwizzleILi3ELi4ELi3EEENS4_18smem_ptr_flag_bitsILi8EEENSR_INS5_IJNSA_ILi8EEESG_EEENS5_IJSG_SB_EEEEEEEvNS4_8identityENS4_13SM90_TMA_LOADES19_vS1A_EENS_8epilogue10collective18CollectiveEpilogueINS1D_23Sm100TmaWarpSpecializedILi1ELi1ELi32ELb0ELb0EEEJSH_NS5_IJNSR_ISF_SB_EES1I_EEEaSI_aSI_NS1D_6fusion15FusionCallbacksIS1H_NS1K_17LinearCombinationIaiaiLNS_15FloatRoundStyleE2EEESH_S1J_JEEENS4_5SM1004TMEM4LOAD26SM100_TMEM_LOAD_16dp32b32xES1B_NS10_INS11_ILi2ELi4ELi3EEES14_NSR_INS5_IJS15_SF_EEENS5_IJSF_SB_EEEEEEENS4_39AutoVectorizingCopyWithAssumedAlignmentILi128EEENS4_14SM90_TMA_STOREES1Y_S20_S20_EEEvvEEEEvNT_6ParamsE)
        /*0008*/ 	.word	0x00000059


	//----- nvinfo : EIATTR_FRAME_SIZE
	.align		4
.L_19:
        /*000c*/ 	.byte	0x04, 0x11
        /*000e*/ 	.short	(.L_21 - .L_20)
	.align		4
.L_20:
        /*0010*/ 	.word	index@($__internal_2_$__cuda_sm10x_tcgen05_guardrail_trap_unallocated_columns_being_dealloced)
        /*0014*/ 	.word	0x00000000


	//----- nvinfo : EIATTR_FRAME_SIZE
	.align		4
.L_21:
        /*0018*/ 	.byte	0x04, 0x11
        /*001a*/ 	.short	(.L_23 - .L_22)
	.align		4
.L_22:
        /*001c*/ 	.word	index@($__internal_1_$__cuda_sm10x_tcgen05_guardrail_trap_phase_invalid_during_alloc)
        /*0020*/ 	.word	0x00000000


	//----- nvinfo : EIATTR_FRAME_SIZE
	.align		4
.L_23:
        /*0024*/ 	.byte	0x04, 0x11
        /*0026*/ 	.short	(.L_25 - .L_24)
	.align		4
.L_24:
        /*0028*/ 	.word	index@($__internal_0_$__cuda_sm10x_tcgen05_guardrail_trap_col_being_dealloced_not_returned_by_alloc)
        /*002c*/ 	.word	0x00000000


	//----- nvinfo : EIATTR_FRAME_SIZE
	.align		4
.L_25:
        /*0030*/ 	.byte	0x04, 0x11
        /*0032*/ 	.short	(.L_27 - .L_26)
	.align		4
.L_26:
        /*0034*/ 	.word	index@(_ZN7cutlass13device_kernelINS_4gemm6kernel13GemmUniversalIN4cute5tupleIJiiiiEEENS1_10collective13CollectiveMmaINS1_35MainloopSm100TmaUmmaWarpSpecializedILi3ELi2ELi4ENS5_IJNS4_1CILi1EEENSA_ILi2EEESB_EEEEENS5_IJNSA_ILi64EEESF_NSA_ILi128EEEEEEaNS5_IJlSB_lEEEaSI_NS4_8TiledMMAINS4_8MMA_AtomIJNS4_15SM100_MMA_S8_SSIaaiLi64ELi64ELNS4_4UMMA5MajorE0ELSN_0ELNSM_8SaturateE0EEEEEENS4_6LayoutINS5_IJSB_SB_SB_EEENS5_IJNSA_ILi0EEEST_ST_EEEEENS5_IJNS4_10UnderscoreESW_SW_EEEEENS4_23SM90_TMA_LOAD_MULTICASTENS4_14ComposedLayoutINS4_7SwizzleILi3ELi4ELi3EEENS4_18smem_ptr_flag_bitsILi8EEENSR_INS5_IJNSA_ILi8EEESG_EEENS5_IJSG_SB_EEEEEEEvNS4_8identityENS4_13SM90_TMA_LOADES19_vS1A_EENS_8epilogue10collective18CollectiveEpilogueINS1D_23Sm100TmaWarpSpecializedILi1ELi1ELi32ELb0ELb0EEEJSH_NS5_IJNSR_ISF_SB_EES1I_EEEaSI_aSI_NS1D_6fusion15FusionCallbacksIS1H_NS1K_17LinearCombinationIaiaiLNS_15FloatRoundStyleE2EEESH_S1J_JEEENS4_5SM1004TMEM4LOAD26SM100_TMEM_LOAD_16dp32b32xES1B_NS10_INS11_ILi2ELi4ELi3EEES14_NSR_INS5_IJS15_SF_EEENS5_IJSF_SB_EEEEEEENS4_39AutoVectorizingCopyWithAssumedAlignmentILi128EEENS4_14SM90_TMA_STOREES1Y_S20_S20_EEEvvEEEEvNT_6ParamsE)
        /*0038*/ 	.word	0x00000000


	//----- nvinfo : EIATTR_MIN_STACK_SIZE
	.align		4
.L_27:
        /*003c*/ 	.byte	0x04, 0x12
        /*003e*/ 	.short	(.L_29 - .L_28)
	.align		4
.L_28:
        /*0040*/ 	.word	index@(_ZN7cutlass13device_kernelINS_4gemm6kernel13GemmUniversalIN4cute5tupleIJiiiiEEENS1_10collective13CollectiveMmaINS1_35MainloopSm100TmaUmmaWarpSpecializedILi3ELi2ELi4ENS5_IJNS4_1CILi1EEENSA_ILi2EEESB_EEEEENS5_IJNSA_ILi64EEESF_NSA_ILi128EEEEEEaNS5_IJlSB_lEEEaSI_NS4_8TiledMMAINS4_8MMA_AtomIJNS4_15SM100_MMA_S8_SSIaaiLi64ELi64ELNS4_4UMMA5MajorE0ELSN_0ELNSM_8SaturateE0EEEEEENS4_6LayoutINS5_IJSB_SB_SB_EEENS5_IJNSA_ILi0EEEST_ST_EEEEENS5_IJNS4_10UnderscoreESW_SW_EEEEENS4_23SM90_TMA_LOAD_MULTICASTENS4_14ComposedLayoutINS4_7SwizzleILi3ELi4ELi3EEENS4_18smem_ptr_flag_bitsILi8EEENSR_INS5_IJNSA_ILi8EEESG_EEENS5_IJSG_SB_EEEEEEEvNS4_8identityENS4_13SM90_TMA_LOADES19_vS1A_EENS_8epilogue10collective18CollectiveEpilogueINS1D_23Sm100TmaWarpSpecializedILi1ELi1ELi32ELb0ELb0EEEJSH_NS5_IJNSR_ISF_SB_EES1I_EEEaSI_aSI_NS1D_6fusion15FusionCallbacksIS1H_NS1K_17LinearCombinationIaiaiLNS_15FloatRoundStyleE2EEESH_S1J_JEEENS4_5SM1004TMEM4LOAD26SM100_TMEM_LOAD_16dp32b32xES1B_NS10_INS11_ILi2ELi4ELi3EEES14_NSR_INS5_IJS15_SF_EEENS5_IJSF_SB_EEEEEEENS4_39AutoVectorizingCopyWithAssumedAlignmentILi128EEENS4_14SM90_TMA_STOREES1Y_S20_S20_EEEvvEEEEvNT_6ParamsE)
        /*0044*/ 	.word	0x00000000
.L_29:


//--------------------- .nv.compat                --------------------------
	.section	.nv.compat,"",@"SHT_CUDA_COMPAT_INFO"
	.align	4
        /*0000*/ 	.byte	0x02, 0x09, 0x01, 0x00, 0x02, 0x02, 0x03, 0x00, 0x02, 0x05, 0x06, 0x00, 0x03, 0x07, 0x01, 0x01
        /*0010*/ 	.byte	0x02, 0x03, 0x01, 0x00, 0x02, 0x06, 0x01, 0x00, 0x04, 0x0b, 0x08, 0x00, 0x01, 0x00, 0x00, 0x00
        /*0020*/ 	.byte	0x00, 0x00, 0x00, 0x00


//--------------------- .nv.info._ZN7cutlass13device_kernelINS_4gemm6kernel13GemmUniversalIN4cute5tupleIJiiiiEEENS1_10collective13CollectiveMmaINS1_35MainloopSm100TmaUmmaWarpSpecializedILi3ELi2ELi4ENS5_IJNS4_1CILi1EEENSA_ILi2EEESB_EEEEENS5_IJNSA_ILi64EEESF_NSA_ILi128EEEEEEaNS5_IJlSB_lEEEaSI_NS4_8TiledMMAINS4_8MMA_AtomIJNS4_15SM100_MMA_S8_SSIaaiLi64ELi64ELNS4_4UMMA5MajorE0ELSN_0ELNSM_8SaturateE0EEEEEENS4_6LayoutINS5_IJSB_SB_SB_EEENS5_IJNSA_ILi0EEEST_ST_EEEEENS5_IJNS4_10UnderscoreESW_SW_EEEEENS4_23SM90_TMA_LOAD_MULTICASTENS4_14ComposedLayoutINS4_7SwizzleILi3ELi4ELi3EEENS4_18smem_ptr_flag_bitsILi8EEENSR_INS5_IJNSA_ILi8EEESG_EEENS5_IJSG_SB_EEEEEEEvNS4_8identityENS4_13SM90_TMA_LOADES19_vS1A_EENS_8epilogue10collective18CollectiveEpilogueINS1D_23Sm100TmaWarpSpecializedILi1ELi1ELi32ELb0ELb0EEEJSH_NS5_IJNSR_ISF_SB_EES1I_EEEaSI_aSI_NS1D_6fusion15FusionCallbacksIS1H_NS1K_17LinearCombinationIaiaiLNS_15FloatRoundStyleE2EEESH_S1J_JEEENS4_5SM1004TMEM4LOAD26SM100_TMEM_LOAD_16dp32b32xES1B_NS10_INS11_ILi2ELi4ELi3EEES14_NSR_INS5_IJS15_SF_EEENS5_IJSF_SB_EEEEEEENS4_39AutoVectorizingCopyWithAssumedAlignmentILi128EEENS4_14SM90_TMA_STOREES1Y_S20_S20_EEEvvEEEEvNT_6ParamsE --------------------------
	.section	.nv.info._ZN7cutlass13device_kernelINS_4gemm6kernel13GemmUniversalIN4cute5tupleIJiiiiEEENS1_10collective13CollectiveMmaINS1_35MainloopSm100TmaUmmaWarpSpecializedILi3ELi2ELi4ENS5_IJNS4_1CILi1EEENSA_ILi2EEESB_EEEEENS5_IJNSA_ILi64EEESF_NSA_ILi128EEEEEEaNS5_IJlSB_lEEEaSI_NS4_8TiledMMAINS4_8MMA_AtomIJNS4_15SM100_MMA_S8_SSIaaiLi64ELi64ELNS4_4UMMA5MajorE0ELSN_0ELNSM_8SaturateE0EEEEEENS4_6LayoutINS5_IJSB_SB_SB_EEENS5_IJNSA_ILi0EEEST_ST_EEEEENS5_IJNS4_10UnderscoreESW_SW_EEEEENS4_23SM90_TMA_LOAD_MULTICASTENS4_14ComposedLayoutINS4_7SwizzleILi3ELi4ELi3EEENS4_18smem_ptr_flag_bitsILi8EEENSR_INS5_IJNSA_ILi8EEESG_EEENS5_IJSG_SB_EEEEEEEvNS4_8identityENS4_13SM90_TMA_LOADES19_vS1A_EENS_8epilogue10collective18CollectiveEpilogueINS1D_23Sm100TmaWarpSpecializedILi1ELi1ELi32ELb0ELb0EEEJSH_NS5_IJNSR_ISF_SB_EES1I_EEEaSI_aSI_NS1D_6fusion15FusionCallbacksIS1H_NS1K_17LinearCombinationIaiaiLNS_15FloatRoundStyleE2EEESH_S1J_JEEENS4_5SM1004TMEM4LOAD26SM100_TMEM_LOAD_16dp32b32xES1B_NS10_INS11_ILi2ELi4ELi3EEES14_NSR_INS5_IJS15_SF_EEENS5_IJSF_SB_EEEEEEENS4_39AutoVectorizingCopyWithAssumedAlignmentILi128EEENS4_14SM90_TMA_STOREES1Y_S20_S20_EEEvvEEEEvNT_6ParamsE,"",@"SHT_CUDA_INFO"
	.sectionflags	@""
	.align	4


	//----- nvinfo : EIATTR_CUDA_API_VERSION
	.align		4
        /*0000*/ 	.byte	0x04, 0x37
        /*0002*/ 	.short	(.L_31 - .L_30)
.L_30:
        /*0004*/ 	.word	0x00000082


	//----- nvinfo : EIATTR_KPARAM_INFO
	.align		4
.L_31:
        /*0008*/ 	.byte	0x04, 0x17
        /*000a*/ 	.short	(.L_33 - .L_32)
.L_32:
        /*000c*/ 	.word	0x00000000
        /*0010*/ 	.short	0x0000
        /*0012*/ 	.short	0x0000
        /*0014*/ 	.byte	0x00, 0xf0, 0x01, 0x20


	//----- nvinfo : EIATTR_AT_ENTRY_FRAGMENTS
	.align		4
.L_33:
        /*0018*/ 	.byte	0x04, 0x4f
        /*001a*/ 	.short	(.L_35 - .L_34)


	//   ....[0]....
.L_34:
        /*001c*/ 	.word	0x00000006


	//----- nvinfo : EIATTR_RESERVED_SMEM_USED
	.align		4
.L_35:
        /*0020*/ 	.byte	0x01, 0x41
	.zero		2


	//----- nvinfo : EIATTR_SPARSE_MMA_MASK
	.align		4
        /*0024*/ 	.byte	0x03, 0x50
        /*0026*/ 	.short	0x0000


	//----- nvinfo : EIATTR_TCGEN05_1CTA_USED
	.align		4
        /*0028*/ 	.byte	0x01, 0x51
	.zero		2


	//----- nvinfo : EIATTR_MAXREG_COUNT
	.align		4
        /*002c*/ 	.byte	0x03, 0x1b
        /*002e*/ 	.short	0x00ff


	//----- nvinfo : EIATTR_NUM_BARRIERS
	.align		4
        /*0030*/ 	.byte	0x02, 0x4c
        /*0032*/ 	.byte	0x07
	.zero		1


	//----- nvinfo : EIATTR_EXTERNS
	.align		4
        /*0034*/ 	.byte	0x04, 0x0f
        /*0036*/ 	.short	(.L_37 - .L_36)


	//   ....[0]....
	.align		4
.L_36:
        /*0038*/ 	.word	index@(__assertfail)


	//----- nvinfo : EIATTR_MERCURY_ISA_VERSION
	.align		4
.L_37:
        /*003c*/ 	.byte	0x03, 0x5f
        /*003e*/ 	.short	0x0101


	//----- nvinfo : EIATTR_INT_WARP_WIDE_INSTR_OFFSETS
	.align		4
        /*0040*/ 	.byte	0x04, 0x31
        /*0042*/ 	.short	(.L_39 - .L_38)


	//   ....[0]....
.L_38:
        /*0044*/ 	.word	0x00003b80


	//   ....[1]....
        /*0048*/ 	.word	0x00003bb0


	//   ....[2]....
        /*004c*/ 	.word	0x00003bd0


	//   ....[3]....
        /*0050*/ 	.word	0x00004700


	//   ....[4]....
        /*0054*/ 	.word	0x000047b0


	//----- nvinfo : EIATTR_COOP_GROUP_MASK_REGIDS
	.align		4
.L_39:
        /*0058*/ 	.byte	0x04, 0x29
        /*005a*/ 	.short	(.L_41 - .L_40)


	//   ....[0]....
.L_40:
        /*005c*/ 	.word	0xffffffff


	//   ....[1]....
        /*0060*/ 	.word	0xffffffff


	//   ....[2]....
        /*0064*/ 	.word	0xffffffff


	//   ....[3]....
        /*0068*/ 	.word	0xffffffff


	//   ....[4]....
        /*006c*/ 	.word	0xffffffff


	//   ....[5]....
        /*0070*/ 	.word	0xffffffff


	//   ....[6]....
        /*0074*/ 	.word	0xffffffff


	//   ....[7]....
        /*0078*/ 	.word	0xffffffff


	//   ....[8]....
        /*007c*/ 	.word	0xffffffff


	//   ....[9]....
        /*0080*/ 	.word	0xffffffff


	//   ....[10]....
        /*0084*/ 	.word	0xffffffff


	//   ....[11]....
        /*0088*/ 	.word	0xffffffff


	//   ....[12]....
        /*008c*/ 	.word	0xffffffff


	//   ....[13]....
        /*0090*/ 	.word	0xffffffff


	//----- nvinfo : EIATTR_COOP_GROUP_INSTR_OFFSETS
	.align		4
.L_41:
        /*0094*/ 	.byte	0x04, 0x28
        /*0096*/ 	.short	(.L_43 - .L_42)


	//   ....[0]....
.L_42:
        /*0098*/ 	.word	0x00000080


	//   ....[1]....
        /*009c*/ 	.word	0x000004e0


	//   ....[2]....
        /*00a0*/ 	.word	0x00000670


	//   ....[3]....
        /*00a4*/ 	.word	0x000007b0


	//   ....[4]....
        /*00a8*/ 	.word	0x000008b0


	//   ....[5]....
        /*00ac*/ 	.word	0x00000a20


	//   ....[6]....
        /*00b0*/ 	.word	0x00000bc0


	//   ....[7]....
        /*00b4*/ 	.word	0x00000d70


	//   ....[8]....
        /*00b8*/ 	.word	0x00001f60


	//   ....[9]....
        /*00bc*/ 	.word	0x00002d70


	//   ....[10]....
        /*00c0*/ 	.word	0x00002f80


	//   ....[11]....
        /*00c4*/ 	.word	0x00002fb0


	//   ....[12]....
        /*00c8*/ 	.word	0x00003a60


	//   ....[13]....
        /*00cc*/ 	.word	0x00003c90


	//----- nvinfo : EIATTR_VRC_CTA_INIT_COUNT
	.align		4
.L_43:
        /*00d0*/ 	.byte	0x02, 0x4a
        /*00d2*/ 	.byte	0x80
	.zero		1


	//----- nvinfo : EIATTR_SYSCALL_OFFSETS
	.align		4
        /*00d4*/ 	.byte	0x04, 0x46
        /*00d6*/ 	.short	(.L_45 - .L_44)


	//   ....[0]....
.L_44:
        /*00d8*/ 	.word	0x00005310


	//   ....[1]....
        /*00dc*/ 	.word	0x00005450


	//   ....[2]....
        /*00e0*/ 	.word	0x00005bd0


	//----- nvinfo : EIATTR_MBARRIER_INSTR_OFFSETS
	.align		4
.L_45:
        /*00e4*/ 	.byte	0x04, 0x39
        /*00e6*/ 	.short	(.L_47 - .L_46)


	//   ....[0]....
.L_46:
        /*00e8*/ 	.word	0x00000600
        /*00ec*/ 	.word	0x000000ff
        /*00f0*/ 	.word	0x00000000
        /*00f4*/ 	.short	0x0100
        /*00f6*/ 	.byte	0x04
	.zero		1


	//   ....[1]....
        /*00f8*/ 	.word	0x00000610
        /*00fc*/ 	.word	0x000000ff
        /*0100*/ 	.word	0x00000018
        /*0104*/ 	.short	0x0100
        /*0106*/ 	.byte	0x04
	.zero		1


	//   ....[2]....
        /*0108*/ 	.word	0x00000620
        /*010c*/ 	.word	0x000000ff
        /*0110*/ 	.word	0x00000008
        /*0114*/ 	.short	0x0100
        /*0116*/ 	.byte	0x04
	.zero		1


	//   ....[3]....
        /*0118*/ 	.word	0x00000630
        /*011c*/ 	.word	0x000000ff
        /*0120*/ 	.word	0x00000020
        /*0124*/ 	.short	0x0100
        /*0126*/ 	.byte	0x04
	.zero		1


	//   ....[4]....
        /*0128*/ 	.word	0x00000640
        /*012c*/ 	.word	0x000000ff
        /*0130*/ 	.word	0x00000010
        /*0134*/ 	.short	0x0100
        /*0136*/ 	.byte	0x04
	.zero		1


	//   ....[5]....
        /*0138*/ 	.word	0x00000650
        /*013c*/ 	.word	0x000000ff
        /*0140*/ 	.word	0x00000028
        /*0144*/ 	.short	0x0100
        /*0146*/ 	.byte	0x04
	.zero		1


	//   ....[6]....
        /*0148*/ 	.word	0x00000780
        /*014c*/ 	.word	0x000000ff
        /*0150*/ 	.word	0x00000030
        /*0154*/ 	.short	0x0100
        /*0156*/ 	.byte	0x04
	.zero		1


	//   ....[7]....
        /*0158*/ 	.word	0x00000790
        /*015c*/ 	.word	0x000000ff
        /*0160*/ 	.word	0x00000038
        /*0164*/ 	.short	0x0100
        /*0166*/ 	.byte	0x04
	.zero		1


	//   ....[8]....
        /*0168*/ 	.word	0x00000880
        /*016c*/ 	.word	0x000000ff
        /*0170*/ 	.word	0x00000040
        /*0174*/ 	.short	0x0100
        /*0176*/ 	.byte	0x06
	.zero		1


	//   ....[9]....
        /*0178*/ 	.word	0x00000890
        /*017c*/ 	.word	0x000000ff
        /*0180*/ 	.word	0x00000048
        /*0184*/ 	.short	0x0100
        /*0186*/ 	.byte	0x06
	.zero		1


	//   ....[10]....
        /*0188*/ 	.word	0x000009d0
        /*018c*/ 	.word	0x000000ff
        /*0190*/ 	.word	0x00000050
        /*0194*/ 	.short	0x0100
        /*0196*/ 	.byte	0x06
	.zero		1


	//   ....[11]....
        /*0198*/ 	.word	0x000009e0
        /*019c*/ 	.word	0x000000ff
        /*01a0*/ 	.word	0x00000060
        /*01a4*/ 	.short	0x0100
        /*01a6*/ 	.byte	0x06
	.zero		1


	//   ....[12]....
        /*01a8*/ 	.word	0x000009f0
        /*01ac*/ 	.word	0x000000ff
        /*01b0*/ 	.word	0x00000058
        /*01b4*/ 	.short	0x0100
        /*01b6*/ 	.byte	0x06
	.zero		1


	//   ....[13]....
        /*01b8*/ 	.word	0x00000a00
        /*01bc*/ 	.word	0x000000ff
        /*01c0*/ 	.word	0x00000068
        /*01c4*/ 	.short	0x0100
        /*01c6*/ 	.byte	0x06
	.zero		1


	//   ....[14]....
        /*01c8*/ 	.word	0x00000b30
        /*01cc*/ 	.word	0x000000ff
        /*01d0*/ 	.word	0x00000070
        /*01d4*/ 	.short	0x0100
        /*01d6*/ 	.byte	0x04
	.zero		1


	//   ....[15]....
        /*01d8*/ 	.word	0x00000b40
        /*01dc*/ 	.word	0x000000ff
        /*01e0*/ 	.word	0x00000090
        /*01e4*/ 	.short	0x0100
        /*01e6*/ 	.byte	0x04
	.zero		1


	//   ....[16]....
        /*01e8*/ 	.word	0x00000b50
        /*01ec*/ 	.word	0x000000ff
        /*01f0*/ 	.word	0x00000078
        /*01f4*/ 	.short	0x0100
        /*01f6*/ 	.byte	0x04
	.zero		1


	//   ....[17]....
        /*01f8*/ 	.word	0x00000b60
        /*01fc*/ 	.word	0x000000ff
        /*0200*/ 	.word	0x00000098
        /*0204*/ 	.short	0x0100
        /*0206*/ 	.byte	0x04
	.zero		1


	//   ....[18]....
        /*0208*/ 	.word	0x00000b70
        /*020c*/ 	.word	0x000000ff
        /*0210*/ 	.word	0x00000080
        /*0214*/ 	.short	0x0100
        /*0216*/ 	.byte	0x04
	.zero		1


	//   ....[19]....
        /*0218*/ 	.word	0x00000b80
        /*021c*/ 	.word	0x000000ff
        /*0220*/ 	.word	0x000000a0
        /*0224*/ 	.short	0x0100
        /*0226*/ 	.byte	0x04
	.zero		1


	//   ....[20]....
        /*0228*/ 	.word	0x00000b90
        /*022c*/ 	.word	0x000000ff
        /*0230*/ 	.word	0x00000088
        /*0234*/ 	.short	0x0100
        /*0236*/ 	.byte	0x04
	.zero		1


	//   ....[21]....
        /*0238*/ 	.word	0x00000ba0
        /*023c*/ 	.word	0x000000ff
        /*0240*/ 	.word	0x000000a8
        /*0244*/ 	.short	0x0100
        /*0246*/ 	.byte	0x04
	.zero		1


	//   ....[22]....
        /*0248*/ 	.word	0x00000c90
        /*024c*/ 	.word	0x000000ff
        /*0250*/ 	.word	0x000000b0
        /*0254*/ 	.short	0x0100
        /*0256*/ 	.byte	0x04
	.zero		1


	//   ....[23]....
        /*0258*/ 	.word	0x00000ca0
        /*025c*/ 	.word	0x000000ff
        /*0260*/ 	.word	0x000000c0
        /*0264*/ 	.short	0x0100
        /*0266*/ 	.byte	0x04
	.zero		1


	//   ....[24]....
        /*0268*/ 	.word	0x00000cb0
        /*026c*/ 	.word	0x000000ff
        /*0270*/ 	.word	0x000000b8
        /*0274*/ 	.short	0x0100
        /*0276*/ 	.byte	0x04
	.zero		1


	//   ....[25]....
        /*0278*/ 	.word	0x00000cc0
        /*027c*/ 	.word	0x000000ff
        /*0280*/ 	.word	0x000000c8
        /*0284*/ 	.short	0x0100
        /*0286*/ 	.byte	0x04
	.zero		1


	//   ....[26]....
        /*0288*/ 	.word	0x000017e0
        /*028c*/ 	.word	0x00000000
        /*0290*/ 	.word	0x000000c0
        /*0294*/ 	.short	0x010a
        /*0296*/ 	.byte	0xff
	.zero		1


	//   ....[27]....
        /*0298*/ 	.word	0x00001810
        /*029c*/ 	.word	0x00000000
        /*02a0*/ 	.word	0x000000b0
        /*02a4*/ 	.short	0x0101
        /*02a6*/ 	.byte	0xff
	.zero		1


	//   ....[28]....
        /*02a8*/ 	.word	0x000018e0
        /*02ac*/ 	.word	0x000000ff
        /*02b0*/ 	.word	0x00000018
        /*02b4*/ 	.short	0x010a
        /*02b6*/ 	.byte	0x04
	.zero		1


	//   ....[29]....
        /*02b8*/ 	.word	0x00001960
        /*02bc*/ 	.word	0x000000ff
        /*02c0*/ 	.word	0x00000018
        /*02c4*/ 	.short	0x010a
        /*02c6*/ 	.byte	0x21
	.zero		1


	//   ....[30]....
        /*02c8*/ 	.word	0x00001b00
        /*02cc*/ 	.word	0x000000ff
        /*02d0*/ 	.word	0x00000018
        /*02d4*/ 	.short	0x010a
        /*02d6*/ 	.byte	0x08
	.zero		1


	//   ....[31]....
        /*02d8*/ 	.word	0x00001c10
        /*02dc*/ 	.word	0x000000ff
        /*02e0*/ 	.word	0x00000048
        /*02e4*/ 	.short	0x0101
        /*02e6*/ 	.byte	0x06
	.zero		1


	//   ....[32]....
        /*02e8*/ 	.word	0x00001c30
        /*02ec*/ 	.word	0x000000ff
        /*02f0*/ 	.word	0x00000018
        /*02f4*/ 	.short	0x010a
        /*02f6*/ 	.byte	0x04
	.zero		1


	//   ....[33]....
        /*02f8*/ 	.word	0x00001cb0
        /*02fc*/ 	.word	0x000000ff
        /*0300*/ 	.word	0x00000018
        /*0304*/ 	.short	0x010a
        /*0306*/ 	.byte	0x11
	.zero		1


	//   ....[34]....
        /*0308*/ 	.word	0x00001e50
        /*030c*/ 	.word	0x000000ff
        /*0310*/ 	.word	0x00000018
        /*0314*/ 	.short	0x010a
        /*0316*/ 	.byte	0x07
	.zero		1


	//   ....[35]....
        /*0318*/ 	.word	0x00001f90
        /*031c*/ 	.word	0x00000003
        /*0320*/ 	.word	0x00000050
        /*0324*/ 	.short	0x010a
        /*0326*/ 	.byte	0xff
	.zero		1


	//   ....[36]....
        /*0328*/ 	.word	0x000020e0
        /*032c*/ 	.word	0x00000000
        /*0330*/ 	.word	0x00000000
        /*0334*/ 	.short	0x0101
        /*0336*/ 	.byte	0xff
	.zero		1


	//   ....[37]....
        /*0338*/ 	.word	0x00002680
        /*033c*/ 	.word	0x000000ff
        /*0340*/ 	.word	0x00000000
        /*0344*/ 	.short	0x010a
        /*0346*/ 	.byte	0x04
	.zero		1


	//   ....[38]....
        /*0348*/ 	.word	0x00002710
        /*034c*/ 	.word	0x000000ff
        /*0350*/ 	.word	0x00000000
        /*0354*/ 	.short	0x010a
        /*0356*/ 	.byte	0x05
	.zero		1


	//   ....[39]....
        /*0358*/ 	.word	0x000027b0
        /*035c*/ 	.word	0x00000000
        /*0360*/ 	.word	0x00000000
        /*0364*/ 	.short	0x010a
        /*0366*/ 	.byte	0xff
	.zero		1


	//   ....[40]....
        /*0368*/ 	.word	0x000028d0
        /*036c*/ 	.word	0x00000002
        /*0370*/ 	.word	0x000000b0
        /*0374*/ 	.short	0x010a
        /*0376*/ 	.byte	0xff
	.zero		1


	//   ....[41]....
        /*0378*/ 	.word	0x00002940
        /*037c*/ 	.word	0x00000002
        /*0380*/ 	.word	0x00000000
        /*0384*/ 	.short	0x0101
        /*0386*/ 	.byte	0xff
	.zero		1


	//   ....[42]....
        /*0388*/ 	.word	0x00002960
        /*038c*/ 	.word	0x000000ff
        /*0390*/ 	.word	0x00000060
        /*0394*/ 	.short	0x010a
        /*0396*/ 	.byte	0x04
	.zero		1


	//   ....[43]....
        /*0398*/ 	.word	0x00002a80
        /*039c*/ 	.word	0x00000002
        /*03a0*/ 	.word	0x00000050
        /*03a4*/ 	.short	0x010a
        /*03a6*/ 	.byte	0xff
	.zero		1


	//   ....[44]....
        /*03a8*/ 	.word	0x00002b80
        /*03ac*/ 	.word	0x00000002
        /*03b0*/ 	.word	0x00000000
        /*03b4*/ 	.short	0x0101
        /*03b6*/ 	.byte	0xff
	.zero		1


	//   ....[45]....
        /*03b8*/ 	.word	0x00002c10
        /*03bc*/ 	.word	0x000000ff
        /*03c0*/ 	.word	0x00000060
        /*03c4*/ 	.short	0x0106
        /*03c6*/ 	.byte	0x04
	.zero		1


	//   ....[46]....
        /*03c8*/ 	.word	0x00002c30
        /*03cc*/ 	.word	0x000000ff
        /*03d0*/ 	.word	0x00000060
        /*03d4*/ 	.short	0x010a
        /*03d6*/ 	.byte	0x04
	.zero		1


	//   ....[47]....
        /*03d8*/ 	.word	0x00002cc0
        /*03dc*/ 	.word	0x000000ff
        /*03e0*/ 	.word	0x00000060
        /*03e4*/ 	.short	0x0106
        /*03e6*/ 	.byte	0x07
	.zero		1


	//   ....[48]....
        /*03e8*/ 	.word	0x00002d00
        /*03ec*/ 	.word	0x00000000
        /*03f0*/ 	.word	0x00000060
        /*03f4*/ 	.short	0x010a
        /*03f6*/ 	.byte	0xff
	.zero		1


	//   ....[49]....
        /*03f8*/ 	.word	0x00003250
        /*03fc*/ 	.word	0x00000000
        /*0400*/ 	.word	0x00000050
        /*0404*/ 	.short	0x010a
        /*0406*/ 	.byte	0xff
	.zero		1


	//   ....[50]....
        /*0408*/ 	.word	0x00003350
        /*040c*/ 	.word	0x00000003
        /*0410*/ 	.word	0x00000000
        /*0414*/ 	.short	0x0101
        /*0416*/ 	.byte	0xff
	.zero		1


	//   ....[51]....
        /*0418*/ 	.word	0x00003360
        /*041c*/ 	.word	0x000000ff
        /*0420*/ 	.word	0x00000000
        /*0424*/ 	.short	0x010a
        /*0426*/ 	.byte	0x04
	.zero		1


	//   ....[52]....
        /*0428*/ 	.word	0x000033e0
        /*042c*/ 	.word	0x000000ff
        /*0430*/ 	.word	0x00000090
        /*0434*/ 	.short	0x010a
        /*0436*/ 	.byte	0x1f
	.zero		1


	//   ....[53]....
        /*0438*/ 	.word	0x000034c0
        /*043c*/ 	.word	0x000000ff
        /*0440*/ 	.word	0x00000000
        /*0444*/ 	.short	0x010a
        /*0446*/ 	.byte	0x05
	.zero		1


	//   ....[54]....
        /*0448*/ 	.word	0x00003600
        /*044c*/ 	.word	0x000000ff
        /*0450*/ 	.word	0x00000000
        /*0454*/ 	.short	0x010a
        /*0456*/ 	.byte	0x04
	.zero		1


	//   ....[55]....
        /*0458*/ 	.word	0x00003890
        /*045c*/ 	.word	0x000000ff
        /*0460*/ 	.word	0x00000000
        /*0464*/ 	.short	0x010a
        /*0466*/ 	.byte	0x04
	.zero		1


	//   ....[56]....
        /*0468*/ 	.word	0x00003920
        /*046c*/ 	.word	0x000000ff
        /*0470*/ 	.word	0x00000000
        /*0474*/ 	.short	0x010a
        /*0476*/ 	.byte	0x05
	.zero		1


	//   ....[57]....
        /*0478*/ 	.word	0x000039b0
        /*047c*/ 	.word	0x000000ff
        /*0480*/ 	.word	0x00000000
        /*0484*/ 	.short	0x010a
        /*0486*/ 	.byte	0x05
	.zero		1


	//   ....[58]....
        /*0488*/ 	.word	0x00003a40
        /*048c*/ 	.word	0x000000ff
        /*0490*/ 	.word	0x00000000
        /*0494*/ 	.short	0x010a
        /*0496*/ 	.byte	0x04
	.zero		1


	//   ....[59]....
        /*0498*/ 	.word	0x00003ee0
        /*049c*/ 	.word	0x00000007
        /*04a0*/ 	.word	0x00000050
        /*04a4*/ 	.short	0x010a
        /*04a6*/ 	.byte	0xff
	.zero		1


	//   ....[60]....
        /*04a8*/ 	.word	0x00004050
        /*04ac*/ 	.word	0x00000000
        /*04b0*/ 	.word	0x00000000
        /*04b4*/ 	.short	0x0101
        /*04b6*/ 	.byte	0xff
	.zero		1


	//   ....[61]....
        /*04b8*/ 	.word	0x000044c0
        /*04bc*/ 	.word	0x000000ff
        /*04c0*/ 	.word	0x00000048
        /*04c4*/ 	.short	0x010a
        /*04c6*/ 	.byte	0x11
	.zero		1


	//   ....[62]....
        /*04c8*/ 	.word	0x00004640
        /*04cc*/ 	.word	0x000000ff
        /*04d0*/ 	.word	0x00000038
        /*04d4*/ 	.short	0x010a
        /*04d6*/ 	.byte	0x11
	.zero		1


	//   ....[63]....
        /*04d8*/ 	.word	0x00004850
        /*04dc*/ 	.word	0x000000ff
        /*04e0*/ 	.word	0x00000030
        /*04e4*/ 	.short	0x010b
        /*04e6*/ 	.byte	0x11
	.zero		1


	//   ....[64]....
        /*04e8*/ 	.word	0x00004860
        /*04ec*/ 	.word	0x000000ff
        /*04f0*/ 	.word	0x00000000
        /*04f4*/ 	.short	0x0101
        /*04f6*/ 	.byte	0x30
	.zero		1


	//   ....[65]....
        /*04f8*/ 	.word	0x000048a0
        /*04fc*/ 	.word	0x00000000
        /*0500*/ 	.word	0x00000038
        /*0504*/ 	.short	0x010a
        /*0506*/ 	.byte	0xff
	.zero		1


	//   ....[66]....
        /*0508*/ 	.word	0x00004bd0
        /*050c*/ 	.word	0x00000003
        /*0510*/ 	.word	0x00000050
        /*0514*/ 	.short	0x010a
        /*0516*/ 	.byte	0xff
	.zero		1


	//   ....[67]....
        /*0518*/ 	.word	0x00004d50
        /*051c*/ 	.word	0x00000000
        /*0520*/ 	.word	0x00000000
        /*0524*/ 	.short	0x0101
        /*0526*/ 	.byte	0xff
	.zero		1


	//   ....[68]....
        /*0528*/ 	.word	0x000057b0
        /*052c*/ 	.word	0x000000ff
        /*0530*/ 	.word	0x00000030
        /*0534*/ 	.short	0x010a
        /*0536*/ 	.byte	0x2c
	.zero		1


	//   ....[69]....
        /*0538*/ 	.word	0x000057c0
        /*053c*/ 	.word	0x00000010
        /*0540*/ 	.word	0x00000070
        /*0544*/ 	.short	0x010a
        /*0546*/ 	.byte	0xff
	.zero		1


	//   ....[70]....
        /*0548*/ 	.word	0x00005970
        /*054c*/ 	.word	0x000000ff
        /*0550*/ 	.word	0x00000030
        /*0554*/ 	.short	0x010a
        /*0556*/ 	.byte	0x2c
	.zero		1


	//   ....[71]....
        /*0558*/ 	.word	0x00005a50
        /*055c*/ 	.word	0x000000ff
        /*0560*/ 	.word	0x00000000
        /*0564*/ 	.short	0x0101
        /*0566*/ 	.byte	0x04
	.zero		1


	//   ....[72]....
        /*0568*/ 	.word	0x00005ab0
        /*056c*/ 	.word	0x00000010
        /*0570*/ 	.word	0x00000070
        /*0574*/ 	.short	0x010a
        /*0576*/ 	.byte	0xff
	.zero		1


	//   ....[73]....
        /*0578*/ 	.word	0x00005d70
        /*057c*/ 	.word	0x000000ff
        /*0580*/ 	.word	0x00000000
        /*0584*/ 	.short	0x0101
        /*0586*/ 	.byte	0x04
	.zero		1


	//   ....[74]....
        /*0588*/ 	.word	0x00006770
        /*058c*/ 	.word	0x00000000
        /*0590*/ 	.word	0x000000c0
        /*0594*/ 	.short	0x010a
        /*0596*/ 	.byte	0xff
	.zero		1


	//   ....[75]....
        /*0598*/ 	.word	0x000067d0
        /*059c*/ 	.word	0x00000000
        /*05a0*/ 	.word	0x00000018
        /*05a4*/ 	.short	0x010a
        /*05a6*/ 	.byte	0xff
	.zero		1


	//   ....[76]....
        /*05a8*/ 	.word	0x00006830
        /*05ac*/ 	.word	0x00000000
        /*05b0*/ 	.word	0x00000018
        /*05b4*/ 	.short	0x010a
        /*05b6*/ 	.byte	0xff
	.zero		1


	//   ....[77]....
        /*05b8*/ 	.word	0x00006880
        /*05bc*/ 	.word	0x00000003
        /*05c0*/ 	.word	0x00000050
        /*05c4*/ 	.short	0x010a
        /*05c6*/ 	.byte	0xff
	.zero		1


	//   ....[78]....
        /*05c8*/ 	.word	0x000068e0
        /*05cc*/ 	.word	0x00000000
        /*05d0*/ 	.word	0x00000000
        /*05d4*/ 	.short	0x010a
        /*05d6*/ 	.byte	0xff
	.zero		1


	//   ....[79]....
        /*05d8*/ 	.word	0x00006940
        /*05dc*/ 	.word	0x00000000
        /*05e0*/ 	.word	0x00000000
        /*05e4*/ 	.short	0x010a
        /*05e6*/ 	.byte	0xff
	.zero		1


	//   ....[80]....
        /*05e8*/ 	.word	0x00006990
        /*05ec*/ 	.word	0x00000002
        /*05f0*/ 	.word	0x000000b0
        /*05f4*/ 	.short	0x010a
        /*05f6*/ 	.byte	0xff
	.zero		1


	//   ....[81]....
        /*05f8*/ 	.word	0x000069f0
        /*05fc*/ 	.word	0x00000002
        /*0600*/ 	.word	0x00000060
        /*0604*/ 	.short	0x010a
        /*0606*/ 	.byte	0xff
	.zero		1


	//   ....[82]....
        /*0608*/ 	.word	0x00006a40
        /*060c*/ 	.word	0x00000002
        /*0610*/ 	.word	0x00000050
        /*0614*/ 	.short	0x010a
        /*0616*/ 	.byte	0xff
	.zero		1


	//   ....[83]....
        /*0618*/ 	.word	0x00006aa0
        /*061c*/ 	.word	0x00000000
        /*0620*/ 	.word	0x00000060
        /*0624*/ 	.short	0x010a
        /*0626*/ 	.byte	0xff
	.zero		1


	//   ....[84]....
        /*0628*/ 	.word	0x00006af0
        /*062c*/ 	.word	0x00000000
        /*0630*/ 	.word	0x00000050
        /*0634*/ 	.short	0x010a
        /*0636*/ 	.byte	0xff
	.zero		1


	//   ....[85]....
        /*0638*/ 	.word	0x00006b50
        /*063c*/ 	.word	0x00000002
        /*0640*/ 	.word	0x00000090
        /*0644*/ 	.short	0x010a
        /*0646*/ 	.byte	0xff
	.zero		1


	//   ....[86]....
        /*0648*/ 	.word	0x00006bb0
        /*064c*/ 	.word	0x00000000
        /*0650*/ 	.word	0x00000000
        /*0654*/ 	.short	0x010a
        /*0656*/ 	.byte	0xff
	.zero		1


	//   ....[87]....
        /*0658*/ 	.word	0x00006c10
        /*065c*/ 	.word	0x00000000
        /*0660*/ 	.word	0x00000000
        /*0664*/ 	.short	0x010a
        /*0666*/ 	.byte	0xff
	.zero		1


	//   ....[88]....
        /*0668*/ 	.word	0x00006c70
        /*066c*/ 	.word	0x00000000
        /*0670*/ 	.word	0x00000000
        /*0674*/ 	.short	0x010a
        /*0676*/ 	.byte	0xff
	.zero		1


	//   ....[89]....
        /*0678*/ 	.word	0x00006cd0
        /*067c*/ 	.word	0x00000000
        /*0680*/ 	.word	0x00000000
        /*0684*/ 	.short	0x010a
        /*0686*/ 	.byte	0xff
	.zero		1


	//   ....[90]....
        /*0688*/ 	.word	0x00006d30
        /*068c*/ 	.word	0x00000000
        /*0690*/ 	.word	0x00000000
        /*0694*/ 	.short	0x010a
        /*0696*/ 	.byte	0xff
	.zero		1


	//   ....[91]....
        /*0698*/ 	.word	0x00006d80
        /*069c*/ 	.word	0x00000007
        /*06a0*/ 	.word	0x00000050
        /*06a4*/ 	.short	0x010a
        /*06a6*/ 	.byte	0xff
	.zero		1


	//   ....[92]....
        /*06a8*/ 	.word	0x00006de0
        /*06ac*/ 	.word	0x00000000
        /*06b0*/ 	.word	0x00000048
        /*06b4*/ 	.short	0x010a
        /*06b6*/ 	.byte	0xff
	.zero		1


	//   ....[93]....
        /*06b8*/ 	.word	0x00006e40
        /*06bc*/ 	.word	0x00000000
        /*06c0*/ 	.word	0x00000038
        /*06c4*/ 	.short	0x010a
        /*06c6*/ 	.byte	0xff
	.zero		1


	//   ....[94]....
        /*06c8*/ 	.word	0x00006e90
        /*06cc*/ 	.word	0x00000003
        /*06d0*/ 	.word	0x00000050
        /*06d4*/ 	.short	0x010a
        /*06d6*/ 	.byte	0xff
	.zero		1


	//   ....[95]....
        /*06d8*/ 	.word	0x00006ef0
        /*06dc*/ 	.word	0x00000000
        /*06e0*/ 	.word	0x00000030
        /*06e4*/ 	.short	0x010a
        /*06e6*/ 	.byte	0xff
	.zero		1


	//   ....[96]....
        /*06e8*/ 	.word	0x00006f40
        /*06ec*/ 	.word	0x00000010
        /*06f0*/ 	.word	0x00000070
        /*06f4*/ 	.short	0x010a
        /*06f6*/ 	.byte	0xff
	.zero		1


	//----- nvinfo : EIATTR_NUM_MBARRIERS
	.align		4
.L_47:
        /*06f8*/ 	.byte	0x03, 0x38
        /*06fa*/ 	.short	0x001a


	//----- nvinfo : EIATTR_EXIT_INSTR_OFFSETS
	.align		4
        /*06fc*/ 	.byte	0x04, 0x1c
        /*06fe*/ 	.short	(.L_49 - .L_48)


	//   ....[0]....
.L_48:
        /*0700*/ 	.word	0x000027e0


	//   ....[1]....
        /*0704*/ 	.word	0x00002cd0


	//   ....[2]....
        /*0708*/ 	.word	0x00002d30


	//   ....[3]....
        /*070c*/ 	.word	0x00003ca0


	//   ....[4]....
        /*0710*/ 	.word	0x000048d0


	//   ....[5]....
        /*0714*/ 	.word	0x00004910


	//   ....[6]....
        /*0718*/ 	.word	0x00006760


	//----- nvinfo : EIATTR_MAX_THREADS
	.align		4
.L_49:
        /*071c*/ 	.byte	0x04, 0x05
        /*071e*/ 	.short	(.L_51 - .L_50)
.L_50:
        /*0720*/ 	.word	0x00000100
        /*0724*/ 	.word	0x00000001
        /*0728*/ 	.word	0x00000001


	//----- nvinfo : EIATTR_CRS_STACK_SIZE
	.align		4
.L_51:
        /*072c*/ 	.byte	0x04, 0x1e
        /*072e*/ 	.short	(.L_53 - .L_52)
.L_52:
        /*0730*/ 	.word	0x00000000


	//----- nvinfo : EIATTR_CBANK_PARAM_SIZE
	.align		4
.L_53:
        /*0734*/ 	.byte	0x03, 0x19
        /*0736*/ 	.short	0x0800


	//----- nvinfo : EIATTR_PARAM_CBANK
	.align		4
        /*0738*/ 	.byte	0x04, 0x0a
        /*073a*/ 	.short	(.L_55 - .L_54)
	.align		4
.L_54:
        /*073c*/ 	.word	index@(.nv.constant0._ZN7cutlass13device_kernelINS_4gemm6kernel13GemmUniversalIN4cute5tupleIJiiiiEEENS1_10collective13CollectiveMmaINS1_35MainloopSm100TmaUmmaWarpSpecializedILi3ELi2ELi4ENS5_IJNS4_1CILi1EEENSA_ILi2EEESB_EEEEENS5_IJNSA_ILi64EEESF_NSA_ILi128EEEEEEaNS5_IJlSB_lEEEaSI_NS4_8TiledMMAINS4_8MMA_AtomIJNS4_15SM100_MMA_S8_SSIaaiLi64ELi64ELNS4_4UMMA5MajorE0ELSN_0ELNSM_8SaturateE0EEEEEENS4_6LayoutINS5_IJSB_SB_SB_EEENS5_IJNSA_ILi0EEEST_ST_EEEEENS5_IJNS4_10UnderscoreESW_SW_EEEEENS4_23SM90_TMA_LOAD_MULTICASTENS4_14ComposedLayoutINS4_7SwizzleILi3ELi4ELi3EEENS4_18smem_ptr_flag_bitsILi8EEENSR_INS5_IJNSA_ILi8EEESG_EEENS5_IJSG_SB_EEEEEEEvNS4_8identityENS4_13SM90_TMA_LOADES19_vS1A_EENS_8epilogue10collective18CollectiveEpilogueINS1D_23Sm100TmaWarpSpecializedILi1ELi1ELi32ELb0ELb0EEEJSH_NS5_IJNSR_ISF_SB_EES1I_EEEaSI_aSI_NS1D_6fusion15FusionCallbacksIS1H_NS1K_17LinearCombinationIaiaiLNS_15FloatRoundStyleE2EEESH_S1J_JEEENS4_5SM1004TMEM4LOAD26SM100_TMEM_LOAD_16dp32b32xES1B_NS10_INS11_ILi2ELi4ELi3EEES14_NSR_INS5_IJS15_SF_EEENS5_IJSF_SB_EEEEEEENS4_39AutoVectorizingCopyWithAssumedAlignmentILi128EEENS4_14SM90_TMA_STOREES1Y_S20_S20_EEEvvEEEEvNT_6ParamsE)
        /*0740*/ 	.short	0x0380
        /*0742*/ 	.short	0x0800


	//----- nvinfo : EIATTR_SW_WAR
	.align		4
.L_55:
        /*0744*/ 	.byte	0x04, 0x36
        /*0746*/ 	.short	(.L_57 - .L_56)
.L_56:
        /*0748*/ 	.word	0x00000008
.L_57:


//--------------------- .nv.callgraph             --------------------------
	.section	.nv.callgraph,"",@"SHT_CUDA_CALLGRAPH"
	.align	4
	.sectionentsize	8
	.align		4
        /*0000*/ 	.word	0x00000000
	.align		4
        /*0004*/ 	.word	0xffffffff
	.align		4
        /*0008*/ 	.word	index@(_ZN7cutlass13device_kernelINS_4gemm6kernel13GemmUniversalIN4cute5tupleIJiiiiEEENS1_10collective13CollectiveMmaINS1_35MainloopSm100TmaUmmaWarpSpecializedILi3ELi2ELi4ENS5_IJNS4_1CILi1EEENSA_ILi2EEESB_EEEEENS5_IJNSA_ILi64EEESF_NSA_ILi128EEEEEEaNS5_IJlSB_lEEEaSI_NS4_8TiledMMAINS4_8MMA_AtomIJNS4_15SM100_MMA_S8_SSIaaiLi64ELi64ELNS4_4UMMA5MajorE0ELSN_0ELNSM_8SaturateE0EEEEEENS4_6LayoutINS5_IJSB_SB_SB_EEENS5_IJNSA_ILi0EEEST_ST_EEEEENS5_IJNS4_10UnderscoreESW_SW_EEEEENS4_23SM90_TMA_LOAD_MULTICASTENS4_14ComposedLayoutINS4_7SwizzleILi3ELi4ELi3EEENS4_18smem_ptr_flag_bitsILi8EEENSR_INS5_IJNSA_ILi8EEESG_EEENS5_IJSG_SB_EEEEEEEvNS4_8identityENS4_13SM90_TMA_LOADES19_vS1A_EENS_8epilogue10collective18CollectiveEpilogueINS1D_23Sm100TmaWarpSpecializedILi1ELi1ELi32ELb0ELb0EEEJSH_NS5_IJNSR_ISF_SB_EES1I_EEEaSI_aSI_NS1D_6fusion15FusionCallbacksIS1H_NS1K_17LinearCombinationIaiaiLNS_15FloatRoundStyleE2EEESH_S1J_JEEENS4_5SM1004TMEM4LOAD26SM100_TMEM_LOAD_16dp32b32xES1B_NS10_INS11_ILi2ELi4ELi3EEES14_NSR_INS5_IJS15_SF_EEENS5_IJSF_SB_EEEEEEENS4_39AutoVectorizingCopyWithAssumedAlignmentILi128EEENS4_14SM90_TMA_STOREES1Y_S20_S20_EEEvvEEEEvNT_6ParamsE)
	.align		4
        /*000c*/ 	.word	index@(__assertfail)
	.align		4
        /*0010*/ 	.word	0x00000000
	.align		4
        /*0014*/ 	.word	0xfffffffe
	.align		4
        /*0018*/ 	.word	0x00000000
	.align		4
        /*001c*/ 	.word	0xfffffffd
	.align		4
        /*0020*/ 	.word	0x00000000
	.align		4
        /*0024*/ 	.word	0xfffffffc


//--------------------- .nv.constant4             --------------------------
	.section	.nv.constant4,"a",@progbits
	.align	8
	.align		8
.nv.constant4:
        /*0000*/ 	.dword	__assertfail
	.align		8
        /*0008*/ 	.dword	__unnamed_1
	.align		8
        /*0010*/ 	.dword	__unnamed_2
	.align		8
        /*0018*/ 	.dword	_ZN39_INTERNAL_5e83604e_4_k_cu_59327253_91584cuda3std3__45__cpo5beginE
	.align		8
        /*0020*/ 	.dword	_ZN39_INTERNAL_5e83604e_4_k_cu_59327253_91584cuda3std3__45__cpo3endE
	.align		8
        /*0028*/ 	.dword	_ZN39_INTERNAL_5e83604e_4_k_cu_59327253_91584cuda3std3__45__cpo6cbeginE
	.align		8
        /*0030*/ 	.dword	_ZN39_INTERNAL_5e83604e_4_k_cu_59327253_91584cuda3std3__45__cpo4cendE
	.align		8
        /*0038*/ 	.dword	_ZN39_INTERNAL_5e83604e_4_k_cu_59327253_91584cuda3std3__441_GLOBAL__N__5e83604e_4_k_cu_59327253_91586ignoreE
	.align		8
        /*0040*/ 	.dword	_ZN39_INTERNAL_5e83604e_4_k_cu_59327253_91584cuda3std3__419piecewise_constructE
	.align		8
        /*0048*/ 	.dword	_ZN39_INTERNAL_5e83604e_4_k_cu_59327253_91584cuda3std3__48in_placeE
	.align		8
        /*0050*/ 	.dword	_ZN39_INTERNAL_5e83604e_4_k_cu_59327253_91584cuda3std6ranges3__45__cpo4swapE
	.align		8
        /*0058*/ 	.dword	_ZN39_INTERNAL_5e83604e_4_k_cu_59327253_91584cuda3std6ranges3__45__cpo9iter_moveE
	.align		8
        /*0060*/ 	.dword	_ZN39_INTERNAL_5e83604e_4_k_cu_59327253_91584cute7productE
	.align		8
        /*0068*/ 	.dword	_ZN39_INTERNAL_5e83604e_4_k_cu_59327253_91584cute1_E
	.align		8
        /*0070*/ 	.dword	$str$25
	.align		8
        /*0078*/ 	.dword	$str$26
	.align		8
        /*0080*/ 	.dword	$str$27
	.align		8
        /*0088*/ 	.dword	$str$28


//--------------------- .text._ZN7cutlass13device_kernelINS_4gemm6kernel13GemmUniversalIN4cute5tupleIJiiiiEEENS1_10collective13CollectiveMmaINS1_35MainloopSm100TmaUmmaWarpSpecializedILi3ELi2ELi4ENS5_IJNS4_1CILi1EEENSA_ILi2EEESB_EEEEENS5_IJNSA_ILi64EEESF_NSA_ILi128EEEEEEaNS5_IJlSB_lEEEaSI_NS4_8TiledMMAINS4_8MMA_AtomIJNS4_15SM100_MMA_S8_SSIaaiLi64ELi64ELNS4_4UMMA5MajorE0ELSN_0ELNSM_8SaturateE0EEEEEENS4_6LayoutINS5_IJSB_SB_SB_EEENS5_IJNSA_ILi0EEEST_ST_EEEEENS5_IJNS4_10UnderscoreESW_SW_EEEEENS4_23SM90_TMA_LOAD_MULTICASTENS4_14ComposedLayoutINS4_7SwizzleILi3ELi4ELi3EEENS4_18smem_ptr_flag_bitsILi8EEENSR_INS5_IJNSA_ILi8EEESG_EEENS5_IJSG_SB_EEEEEEEvNS4_8identityENS4_13SM90_TMA_LOADES19_vS1A_EENS_8epilogue10collective18CollectiveEpilogueINS1D_23Sm100TmaWarpSpecializedILi1ELi1ELi32ELb0ELb0EEEJSH_NS5_IJNSR_ISF_SB_EES1I_EEEaSI_aSI_NS1D_6fusion15FusionCallbacksIS1H_NS1K_17LinearCombinationIaiaiLNS_15FloatRoundStyleE2EEESH_S1J_JEEENS4_5SM1004TMEM4LOAD26SM100_TMEM_LOAD_16dp32b32xES1B_NS10_INS11_ILi2ELi4ELi3EEES14_NSR_INS5_IJS15_SF_EEENS5_IJSF_SB_EEEEEEENS4_39AutoVectorizingCopyWithAssumedAlignmentILi128EEENS4_14SM90_TMA_STOREES1Y_S20_S20_EEEvvEEEEvNT_6ParamsE --------------------------
	.section	.text._ZN7cutlass13device_kernelINS_4gemm6kernel13GemmUniversalIN4cute5tupleIJiiiiEEENS1_10collective13CollectiveMmaINS1_35MainloopSm100TmaUmmaWarpSpecializedILi3ELi2ELi4ENS5_IJNS4_1CILi1EEENSA_ILi2EEESB_EEEEENS5_IJNSA_ILi64EEESF_NSA_ILi128EEEEEEaNS5_IJlSB_lEEEaSI_NS4_8TiledMMAINS4_8MMA_AtomIJNS4_15SM100_MMA_S8_SSIaaiLi64ELi64ELNS4_4UMMA5MajorE0ELSN_0ELNSM_8SaturateE0EEEEEENS4_6LayoutINS5_IJSB_SB_SB_EEENS5_IJNSA_ILi0EEEST_ST_EEEEENS5_IJNS4_10UnderscoreESW_SW_EEEEENS4_23SM90_TMA_LOAD_MULTICASTENS4_14ComposedLayoutINS4_7SwizzleILi3ELi4ELi3EEENS4_18smem_ptr_flag_bitsILi8EEENSR_INS5_IJNSA_ILi8EEESG_EEENS5_IJSG_SB_EEEEEEEvNS4_8identityENS4_13SM90_TMA_LOADES19_vS1A_EENS_8epilogue10collective18CollectiveEpilogueINS1D_23Sm100TmaWarpSpecializedILi1ELi1ELi32ELb0ELb0EEEJSH_NS5_IJNSR_ISF_SB_EES1I_EEEaSI_aSI_NS1D_6fusion15FusionCallbacksIS1H_NS1K_17LinearCombinationIaiaiLNS_15FloatRoundStyleE2EEESH_S1J_JEEENS4_5SM1004TMEM4LOAD26SM100_TMEM_LOAD_16dp32b32xES1B_NS10_INS11_ILi2ELi4ELi3EEES14_NSR_INS5_IJS15_SF_EEENS5_IJSF_SB_EEEEEEENS4_39AutoVectorizingCopyWithAssumedAlignmentILi128EEENS4_14SM90_TMA_STOREES1Y_S20_S20_EEEvvEEEEvNT_6ParamsE,"ax",@progbits
	.align	128
.text._ZN7cutlass13device_kernelINS_4gemm6kernel13GemmUniversalIN4cute5tupleIJiiiiEEENS1_10collective13CollectiveMmaINS1_35MainloopSm100TmaUmmaWarpSpecializedILi3ELi2ELi4ENS5_IJNS4_1CILi1EEENSA_ILi2EEESB_EEEEENS5_IJNSA_ILi64EEESF_NSA_ILi128EEEEEEaNS5_IJlSB_lEEEaSI_NS4_8TiledMMAINS4_8MMA_AtomIJNS4_15SM100_MMA_S8_SSIaaiLi64ELi64ELNS4_4UMMA5MajorE0ELSN_0ELNSM_8SaturateE0EEEEEENS4_6LayoutINS5_IJSB_SB_SB_EEENS5_IJNSA_ILi0EEEST_ST_EEEEENS5_IJNS4_10UnderscoreESW_SW_EEEEENS4_23SM90_TMA_LOAD_MULTICASTENS4_14ComposedLayoutINS4_7SwizzleILi3ELi4ELi3EEENS4_18smem_ptr_flag_bitsILi8EEENSR_INS5_IJNSA_ILi8EEESG_EEENS5_IJSG_SB_EEEEEEEvNS4_8identityENS4_13SM90_TMA_LOADES19_vS1A_EENS_8epilogue10collective18CollectiveEpilogueINS1D_23Sm100TmaWarpSpecializedILi1ELi1ELi32ELb0ELb0EEEJSH_NS5_IJNSR_ISF_SB_EES1I_EEEaSI_aSI_NS1D_6fusion15FusionCallbacksIS1H_NS1K_17LinearCombinationIaiaiLNS_15FloatRoundStyleE2EEESH_S1J_JEEENS4_5SM1004TMEM4LOAD26SM100_TMEM_LOAD_16dp32b32xES1B_NS10_INS11_ILi2ELi4ELi3EEES14_NSR_INS5_IJS15_SF_EEENS5_IJSF_SB_EEEEEEENS4_39AutoVectorizingCopyWithAssumedAlignmentILi128EEENS4_14SM90_TMA_STOREES1Y_S20_S20_EEEvvEEEEvNT_6ParamsE:
        .type           _ZN7cutlass13device_kernelINS_4gemm6kernel13GemmUniversalIN4cute5tupleIJiiiiEEENS1_10collective13CollectiveMmaINS1_35MainloopSm100TmaUmmaWarpSpecializedILi3ELi2ELi4ENS5_IJNS4_1CILi1EEENSA_ILi2EEESB_EEEEENS5_IJNSA_ILi64EEESF_NSA_ILi128EEEEEEaNS5_IJlSB_lEEEaSI_NS4_8TiledMMAINS4_8MMA_AtomIJNS4_15SM100_MMA_S8_SSIaaiLi64ELi64ELNS4_4UMMA5MajorE0ELSN_0ELNSM_8SaturateE0EEEEEENS4_6LayoutINS5_IJSB_SB_SB_EEENS5_IJNSA_ILi0EEEST_ST_EEEEENS5_IJNS4_10UnderscoreESW_SW_EEEEENS4_23SM90_TMA_LOAD_MULTICASTENS4_14ComposedLayoutINS4_7SwizzleILi3ELi4ELi3EEENS4_18smem_ptr_flag_bitsILi8EEENSR_INS5_IJNSA_ILi8EEESG_EEENS5_IJSG_SB_EEEEEEEvNS4_8identityENS4_13SM90_TMA_LOADES19_vS1A_EENS_8epilogue10collective18CollectiveEpilogueINS1D_23Sm100TmaWarpSpecializedILi1ELi1ELi32ELb0ELb0EEEJSH_NS5_IJNSR_ISF_SB_EES1I_EEEaSI_aSI_NS1D_6fusion15FusionCallbacksIS1H_NS1K_17LinearCombinationIaiaiLNS_15FloatRoundStyleE2EEESH_S1J_JEEENS4_5SM1004TMEM4LOAD26SM100_TMEM_LOAD_16dp32b32xES1B_NS10_INS11_ILi2ELi4ELi3EEES14_NSR_INS5_IJS15_SF_EEENS5_IJSF_SB_EEEEEEENS4_39AutoVectorizingCopyWithAssumedAlignmentILi128EEENS4_14SM90_TMA_STOREES1Y_S20_S20_EEEvvEEEEvNT_6ParamsE,@function
        .size           _ZN7cutlass13device_kernelINS_4gemm6kernel13GemmUniversalIN4cute5tupleIJiiiiEEENS1_10collective13CollectiveMmaINS1_35MainloopSm100TmaUmmaWarpSpecializedILi3ELi2ELi4ENS5_IJNS4_1CILi1EEENSA_ILi2EEESB_EEEEENS5_IJNSA_ILi64EEESF_NSA_ILi128EEEEEEaNS5_IJlSB_lEEEaSI_NS4_8TiledMMAINS4_8MMA_AtomIJNS4_15SM100_MMA_S8_SSIaaiLi64ELi64ELNS4_4UMMA5MajorE0ELSN_0ELNSM_8SaturateE0EEEEEENS4_6LayoutINS5_IJSB_SB_SB_EEENS5_IJNSA_ILi0EEEST_ST_EEEEENS5_IJNS4_10UnderscoreESW_SW_EEEEENS4_23SM90_TMA_LOAD_MULTICASTENS4_14ComposedLayoutINS4_7SwizzleILi3ELi4ELi3EEENS4_18smem_ptr_flag_bitsILi8EEENSR_INS5_IJNSA_ILi8EEESG_EEENS5_IJSG_SB_EEEEEEEvNS4_8identityENS4_13SM90_TMA_LOADES19_vS1A_EENS_8epilogue10collective18CollectiveEpilogueINS1D_23Sm100TmaWarpSpecializedILi1ELi1ELi32ELb0ELb0EEEJSH_NS5_IJNSR_ISF_SB_EES1I_EEEaSI_aSI_NS1D_6fusion15FusionCallbacksIS1H_NS1K_17LinearCombinationIaiaiLNS_15FloatRoundStyleE2EEESH_S1J_JEEENS4_5SM1004TMEM4LOAD26SM100_TMEM_LOAD_16dp32b32xES1B_NS10_INS11_ILi2ELi4ELi3EEES14_NSR_INS5_IJS15_SF_EEENS5_IJSF_SB_EEEEEEENS4_39AutoVectorizingCopyWithAssumedAlignmentILi128EEENS4_14SM90_TMA_STOREES1Y_S20_S20_EEEvvEEEEvNT_6ParamsE,(.L_x_132 - _ZN7cutlass13device_kernelINS_4gemm6kernel13GemmUniversalIN4cute5tupleIJiiiiEEENS1_10collective13CollectiveMmaINS1_35MainloopSm100TmaUmmaWarpSpecializedILi3ELi2ELi4ENS5_IJNS4_1CILi1EEENSA_ILi2EEESB_EEEEENS5_IJNSA_ILi64EEESF_NSA_ILi128EEEEEEaNS5_IJlSB_lEEEaSI_NS4_8TiledMMAINS4_8MMA_AtomIJNS4_15SM100_MMA_S8_SSIaaiLi64ELi64ELNS4_4UMMA5MajorE0ELSN_0ELNSM_8SaturateE0EEEEEENS4_6LayoutINS5_IJSB_SB_SB_EEENS5_IJNSA_ILi0EEEST_ST_EEEEENS5_IJNS4_10UnderscoreESW_SW_EEEEENS4_23SM90_TMA_LOAD_MULTICASTENS4_14ComposedLayoutINS4_7SwizzleILi3ELi4ELi3EEENS4_18smem_ptr_flag_bitsILi8EEENSR_INS5_IJNSA_ILi8EEESG_EEENS5_IJSG_SB_EEEEEEEvNS4_8identityENS4_13SM90_TMA_LOADES19_vS1A_EENS_8epilogue10collective18CollectiveEpilogueINS1D_23Sm100TmaWarpSpecializedILi1ELi1ELi32ELb0ELb0EEEJSH_NS5_IJNSR_ISF_SB_EES1I_EEEaSI_aSI_NS1D_6fusion15FusionCallbacksIS1H_NS1K_17LinearCombinationIaiaiLNS_15FloatRoundStyleE2EEESH_S1J_JEEENS4_5SM1004TMEM4LOAD26SM100_TMEM_LOAD_16dp32b32xES1B_NS10_INS11_ILi2ELi4ELi3EEES14_NSR_INS5_IJS15_SF_EEENS5_IJSF_SB_EEEEEEENS4_39AutoVectorizingCopyWithAssumedAlignmentILi128EEENS4_14SM90_TMA_STOREES1Y_S20_S20_EEEvvEEEEvNT_6ParamsE)
        .other          _ZN7cutlass13device_kernelINS_4gemm6kernel13GemmUniversalIN4cute5tupleIJiiiiEEENS1_10collective13CollectiveMmaINS1_35MainloopSm100TmaUmmaWarpSpecializedILi3ELi2ELi4ENS5_IJNS4_1CILi1EEENSA_ILi2EEESB_EEEEENS5_IJNSA_ILi64EEESF_NSA_ILi128EEEEEEaNS5_IJlSB_lEEEaSI_NS4_8TiledMMAINS4_8MMA_AtomIJNS4_15SM100_MMA_S8_SSIaaiLi64ELi64ELNS4_4UMMA5MajorE0ELSN_0ELNSM_8SaturateE0EEEEEENS4_6LayoutINS5_IJSB_SB_SB_EEENS5_IJNSA_ILi0EEEST_ST_EEEEENS5_IJNS4_10UnderscoreESW_SW_EEEEENS4_23SM90_TMA_LOAD_MULTICASTENS4_14ComposedLayoutINS4_7SwizzleILi3ELi4ELi3EEENS4_18smem_ptr_flag_bitsILi8EEENSR_INS5_IJNSA_ILi8EEESG_EEENS5_IJSG_SB_EEEEEEEvNS4_8identityENS4_13SM90_TMA_LOADES19_vS1A_EENS_8epilogue10collective18CollectiveEpilogueINS1D_23Sm100TmaWarpSpecializedILi1ELi1ELi32ELb0ELb0EEEJSH_NS5_IJNSR_ISF_SB_EES1I_EEEaSI_aSI_NS1D_6fusion15FusionCallbacksIS1H_NS1K_17LinearCombinationIaiaiLNS_15FloatRoundStyleE2EEESH_S1J_JEEENS4_5SM1004TMEM4LOAD26SM100_TMEM_LOAD_16dp32b32xES1B_NS10_INS11_ILi2ELi4ELi3EEES14_NSR_INS5_IJS15_SF_EEENS5_IJSF_SB_EEEEEEENS4_39AutoVectorizingCopyWithAssumedAlignmentILi128EEENS4_14SM90_TMA_STOREES1Y_S20_S20_EEEvvEEEEvNT_6ParamsE,@"STO_CUDA_ENTRY STV_DEFAULT"
_ZN7cutlass13device_kernelINS_4gemm6kernel13GemmUniversalIN4cute5tupleIJiiiiEEENS1_10collective13CollectiveMmaINS1_35MainloopSm100TmaUmmaWarpSpecializedILi3ELi2ELi4ENS5_IJNS4_1CILi1EEENSA_ILi2EEESB_EEEEENS5_IJNSA_ILi64EEESF_NSA_ILi128EEEEEEaNS5_IJlSB_lEEEaSI_NS4_8TiledMMAINS4_8MMA_AtomIJNS4_15SM100_MMA_S8_SSIaaiLi64ELi64ELNS4_4UMMA5MajorE0ELSN_0ELNSM_8SaturateE0EEEEEENS4_6LayoutINS5_IJSB_SB_SB_EEENS5_IJNSA_ILi0EEEST_ST_EEEEENS5_IJNS4_10UnderscoreESW_SW_EEEEENS4_23SM90_TMA_LOAD_MULTICASTENS4_14ComposedLayoutINS4_7SwizzleILi3ELi4ELi3EEENS4_18smem_ptr_flag_bitsILi8EEENSR_INS5_IJNSA_ILi8EEESG_EEENS5_IJSG_SB_EEEEEEEvNS4_8identityENS4_13SM90_TMA_LOADES19_vS1A_EENS_8epilogue10collective18CollectiveEpilogueINS1D_23Sm100TmaWarpSpecializedILi1ELi1ELi32ELb0ELb0EEEJSH_NS5_IJNSR_ISF_SB_EES1I_EEEaSI_aSI_NS1D_6fusion15FusionCallbacksIS1H_NS1K_17LinearCombinationIaiaiLNS_15FloatRoundStyleE2EEESH_S1J_JEEENS4_5SM1004TMEM4LOAD26SM100_TMEM_LOAD_16dp32b32xES1B_NS10_INS11_ILi2ELi4ELi3EEES14_NSR_INS5_IJS15_SF_EEENS5_IJSF_SB_EEEEEEENS4_39AutoVectorizingCopyWithAssumedAlignmentILi128EEENS4_14SM90_TMA_STOREES1Y_S20_S20_EEEvvEEEEvNT_6ParamsE:
[----:B------:R-:W1:Y:S01]  /*0000*/  LDC R1, c[0x0][0x37c] ;  /* 0x0000df00ff017b82 */ /* 0x000e620000000800 */
[----:B------:R-:W2:Y:S01]  /*0010*/  S2R R69, SR_TID.X ;  /* 0x0000000000457919 */ /* 0x000ea20000002100 */
[----:B------:R-:W3:Y:S01]  /*0020*/  LDCU.64 UR8, c[0x0][0x890] ;  /* 0x00011200ff0877ac */ /* 0x000ee20008000a00 */
[----:B------:R-:W-:Y:S02]  /*0030*/  PRMT R80, RZ, 0x7610, R80 ;  /* 0x00007610ff507816 */ /* 0x000fe40000000050 */
[----:B------:R-:W-:Y:S01]  /*0040*/  ELECT P3, URZ, PT ;  /* 0x0000000000ff782f */ /* 0x000fe20003860000 */
[----:B---3--:R-:W-:-:S04]  /*0050*/  UISETP.NE.U32.AND UP0, UPT, UR8, URZ, UPT ;  /* 0x000000ff0800728c */ /* 0x008fc8000bf05070 */
[----:B------:R-:W-:Y:S01]  /*0060*/  UISETP.NE.AND.EX UP0, UPT, UR9, URZ, UPT, UP0 ;  /* 0x000000ff0900728c */ /* 0x000fe2000bf05300 */
[----:B--2---:R-:W-:-:S05]  /*0070*/  SHF.R.U32.HI R81, RZ, 0x5, R69 ;  /* 0x00000005ff517819 */ /* 0x004fca0000011645 */
[----:B------:R-:W2:Y:S02]  /*0080*/  SHFL.IDX PT, R0, R81, RZ, 0x1f ;  /* 0x00001fff51007589 */ /* 0x000ea400000e0000 */
[----:B--2---:R-:W-:Y:S01]  /*0090*/  R2UR UR22, R0 ;  /* 0x00000000001672ca */ /* 0x004fe200000e0000 */
[----:B-1----:R-:W-:-:S14]  /*00a0*/  BRA.U UP0, `(.L_x_0) ;  /* 0x0000000100307547 */ /* 0x002fdc000b800000 */
[----:B------:R-:W1:Y:S02]  /*00b0*/  LDCU.64 UR4, c[0x0][0x888] ;  /* 0x00011100ff0477ac */ /* 0x000e640008000a00 */
[----:B-1----:R-:W-:-:S04]  /*00c0*/  UISETP.NE.U32.AND UP0, UPT, UR4, URZ, UPT ;  /* 0x000000ff0400728c */ /* 0x002fc8000bf05070 */
[----:B------:R-:W-:-:S09]  /*00d0*/  UISETP.NE.AND.EX UP0, UPT, UR5, URZ, UPT, UP0 ;  /* 0x000000ff0500728c */ /* 0x000fd2000bf05300 */
[----:B------:R-:W-:Y:S05]  /*00e0*/  BRA.U !UP0, `(.L_x_1) ;  /* 0x0000000108147547 */ /* 0x000fea000b800000 */
[----:B------:R-:W1:Y:S01]  /*00f0*/  LDC.64 R2, c[0x0][0x888] ;  /* 0x00022200ff027b82 */ /* 0x000e620000000a00 */
[----:B------:R-:W1:Y:S02]  /*0100*/  LDCU.64 UR4, c[0x0][0x358] ;  /* 0x00006b00ff0477ac */ /* 0x000e640008000a00 */
[----:B-1----:R1:W5:Y:S01]  /*0110*/  LDG.E R39, desc[UR4][R2.64] ;  /* 0x0000000402277981 */ /* 0x002362000c1e1900 */
[----:B------:R-:W-:Y:S01]  /*0120*/  HFMA2 R80, -RZ, RZ, 0, 5.9604644775390625e-08 ;  /* 0x00000001ff507431 */ /* 0x000fe200000001ff */
[----:B------:R-:W-:Y:S05]  /*0130*/  BRA `(.L_x_0) ;  /* 0x00000000000c7947 */ /* 0x000fea0003800000 */
.L_x_1:
[----:B------:R-:W1:Y:S01]  /*0140*/  LDCU UR4, c[0x0][0x880] ;  /* 0x00011000ff0477ac */ /* 0x000e620008000800 */
[----:B------:R-:W-:Y:S01]  /*0150*/  HFMA2 R80, -RZ, RZ, 0, 5.9604644775390625e-08 ;  /* 0x00000001ff507431 */ /* 0x000fe200000001ff */
[----:B-1----:R-:W-:-:S07]  /*0160*/  MOV R39, UR4 ;  /* 0x0000000400277c02 */ /* 0x002fce0008000f00 */
.L_x_0:
[----:B------:R-:W2:Y:S02]  /*0170*/  LDCU.64 UR4, c[0x0][0x8b0] ;  /* 0x00011600ff0477ac */ /* 0x000ea40008000a00 */
[----:B--2---:R-:W-:-:S04]  /*0180*/  UISETP.NE.U32.AND UP0, UPT, UR4, URZ, UPT ;  /* 0x000000ff0400728c */ /* 0x004fc8000bf05070 */
[----:B------:R-:W-:-:S09]  /*0190*/  UISETP.NE.AND.EX UP0, UPT, UR5, URZ, UPT, UP0 ;  /* 0x000000ff0500728c */ /* 0x000fd2000bf05300 */
[----:B------:R-:W-:Y:S05]  /*01a0*/  BRA.U UP0, `(.L_x_2) ;  /* 0x0000000100287547 */ /* 0x000fea000b800000 */
[----:B------:R-:W2:Y:S02]  /*01b0*/  LDCU.64 UR4, c[0x0][0x8a8] ;  /* 0x00011500ff0477ac */ /* 0x000ea40008000a00 */
[----:B--2---:R-:W-:-:S04]  /*01c0*/  UISETP.NE.U32.AND UP0, UPT, UR4, URZ, UPT ;  /* 0x000000ff0400728c */ /* 0x004fc8000bf05070 */
[----:B------:R-:W-:-:S09]  /*01d0*/  UISETP.NE.AND.EX UP0, UPT, UR5, URZ, UPT, UP0 ;  /* 0x000000ff0500728c */ /* 0x000fd2000bf05300 */
[----:B------:R-:W-:Y:S05]  /*01e0*/  BRA.U !UP0, `(.L_x_3) ;  /* 0x0000000108107547 */ /* 0x000fea000b800000 */
[----:B-1----:R-:W1:Y:S01]  /*01f0*/  LDC.64 R2, c[0x0][0x8a8] ;  /* 0x00022a00ff027b82 */ /* 0x002e620000000a00 */
[----:B------:R-:W1:Y:S02]  /*0200*/  LDCU.64 UR4, c[0x0][0x358] ;  /* 0x00006b00ff0477ac */ /* 0x000e640008000a00 */
[----:B-1----:R2:W5:Y:S01]  /*0210*/  LDG.E R38, desc[UR4][R2.64] ;  /* 0x0000000402267981 */ /* 0x002562000c1e1900 */
[----:B------:R-:W-:Y:S05]  /*0220*/  BRA `(.L_x_2) ;  /* 0x0000000000087947 */ /* 0x000fea0003800000 */
.L_x_3:
[----:B------:R-:W2:Y:S02]  /*0230*/  LDCU UR4, c[0x0][0x8a0] ;  /* 0x00011400ff0477ac */ /* 0x000ea40008000800 */
[----:B--2---:R-:W-:Y:S02]  /*0240*/  MOV R38, UR4 ;  /* 0x0000000400267c02 */ /* 0x004fe40008000f00 */
.L_x_2:
[----:B------:R-:W-:Y:S01]  /*0250*/  IMAD.U32 R0, RZ, RZ, UR22 ;  /* 0x00000016ff007e24 */ /* 0x000fe2000f8e00ff */
[----:B------:R-:W-:Y:S04]  /*0260*/  BSSY.RECONVERGENT B0, `(.L_x_4) ;  /* 0x000000c000007945 */ /* 0x000fe80003800200 */
[C---:B------:R-:W-:Y:S02]  /*0270*/  ISETP.NE.OR P1, PT, R0.reuse, 0x1, !P3 ;  /* 0x000000010000780c */ /* 0x040fe40005f25670 */
[----:B------:R-:W-:-:S11]  /*0280*/  ISETP.NE.OR P0, PT, R0, 0x3, !P3 ;  /* 0x000000030000780c */ /* 0x000fd60005f05670 */
[----:B------:R-:W-:Y:S05]  /*0290*/  @P1 BRA `(.L_x_5) ;  /* 0x0000000000201947 */ /* 0x000fea0003800000 */
[----:B------:R-:W3:Y:S02]  /*02a0*/  LDCU.64 UR4, c[0x0][0x348] ;  /* 0x00006900ff0477ac */ /* 0x000ee40008000a00 */
[----:B---3--:R-:W-:Y:S02]  /*02b0*/  UIADD3 UR6, UP1, UPT, UR4, 0x80, URZ ;  /* 0x0000008004067890 */ /* 0x008fe4000ff3e0ff */
[----:B------:R-:W-:Y:S02]  /*02c0*/  UIADD3 UR4, UP0, UPT, UR4, 0x180, URZ ;  /* 0x0000018004047890 */ /* 0x000fe4000ff1e0ff */
[----:B------:R-:W-:Y:S02]  /*02d0*/  UIADD3.X UR7, UPT, UPT, URZ, UR5, URZ, UP1, !UPT ;  /* 0x00000005ff077290 */ /* 0x000fe40008ffe4ff */
[----:B------:R-:W-:-:S07]  /*02e0*/  UIADD3.X UR5, UPT, UPT, URZ, UR5, URZ, UP0, !UPT ;  /* 0x00000005ff057290 */ /* 0x000fce00087fe4ff */
[----:B------:R3:W-:Y:S02]  /*02f0*/  UTMACCTL.PF [UR6] ;  /* 0x00000000060079b9 */ /* 0x0007e40008040000 */
[----:B------:R3:W-:Y:S02]  /*0300*/  UTMACCTL.PF [UR4] ;  /* 0x00000000040079b9 */ /* 0x0007e40008040000 */
[----:B---3--:R-:W-:Y:S01]  /*0310*/  NOP ;  /* 0x0000000000007918 */ /* 0x008fe20000000000 */
.L_x_5:
[----:B------:R-:W-:Y:S05]  /*0320*/  BSYNC.RECONVERGENT B0 ;  /* 0x0000000000007941 */ /* 0x000fea0003800200 */
.L_x_4:
[----:B------:R-:W-:Y:S04]  /*0330*/  BSSY.RECONVERGENT B0, `(.L_x_6) ;  /* 0x000000a000007945 */ /* 0x000fe80003800200 */
        /* <DEDUP_REMOVED lines=9> */
.L_x_7:
[----:B------:R-:W-:Y:S05]  /*03d0*/  BSYNC.RECONVERGENT B0 ;  /* 0x0000000000007941 */ /* 0x000fea0003800200 */
.L_x_6:
[----:B------:R-:W3:Y:S01]  /*03e0*/  LDCU.64 UR4, c[0x0][0x888] ;  /* 0x00011100ff0477ac */ /* 0x000ee20008000a00 */
[----:B------:R-:W-:Y:S02]  /*03f0*/  UISETP.EQ.U32.AND UP1, UPT, UR8, URZ, UPT ;  /* 0x000000ff0800728c */ /* 0x000fe4000bf22070 */
[----:B------:R-:W-:Y:S02]  /*0400*/  UPLOP3.LUT UP3, UPT, UPT, UPT, UPT, 0x80, 0x8 ;  /* 0x000000000008789c */ /* 0x000fe40003f6f070 */
[----:B---3--:R-:W-:-:S04]  /*0410*/  UISETP.NE.U32.AND UP0, UPT, UR4, URZ, UPT ;  /* 0x000000ff0400728c */ /* 0x008fc8000bf05070 */
[----:B------:R-:W-:-:S04]  /*0420*/  UISETP.NE.AND.EX UP0, UPT, UR5, URZ, UPT, UP0 ;  /* 0x000000ff0500728c */ /* 0x000fc8000bf05300 */
[----:B------:R-:W-:-:S04]  /*0430*/  UISETP.EQ.OR.EX UP2, UPT, UR9, URZ, !UP0, UP1 ;  /* 0x000000ff0900728c */ /* 0x000fc8000c742710 */
[----:B------:R-:W-:-:S05]  /*0440*/  UP2UR UR61, UPR, URZ, 0x4 ;  /* 0x00000004ff3d7883 */ /* 0x000fca0008000000 */
[----:B------:R-:W-:Y:S07]  /*0450*/  BRA.U !UP2, `(.L_x_8) ;  /* 0x000000010a207547 */ /* 0x000fee000b800000 */
[----:B-----5:R-:W-:Y:S01]  /*0460*/  R2UR UR5, R39 ;  /* 0x00000000270572ca */ /* 0x020fe200000e0000 */
[----:B------:R-:W-:Y:S02]  /*0470*/  UISETP.NE.U32.AND UP1, UPT, UR8, URZ, UPT ;  /* 0x000000ff0800728c */ /* 0x000fe4000bf25070 */
[----:B------:R-:W-:Y:S02]  /*0480*/  USEL UR4, URZ, 0xffffffff, UP0 ;  /* 0xffffffffff047887 */ /* 0x000fe40008000000 */
[----:B------:R-:W-:-:S08]  /*0490*/  UISETP.NE.AND.EX UP1, UPT, UR9, URZ, UPT, UP1 ;  /* 0x000000ff0900728c */ /* 0x000fd0000bf25310 */
[----:B------:R-:W-:-:S04]  /*04a0*/  UISETP.NE.AND UP0, UPT, UR5, URZ, UPT ;  /* 0x000000ff0500728c */ /* 0x000fc8000bf05270 */
[----:B------:R-:W-:-:S04]  /*04b0*/  @!UP1 USEL UR4, URZ, 0xffffffff, UP0 ;  /* 0xffffffffff049887 */ /* 0x000fc80008000000 */
[----:B------:R-:W-:-:S04]  /*04c0*/  ULOP3.LUT UR4, UR4, 0x1, URZ, 0xc0, !UPT ;  /* 0x0000000104047892 */ /* 0x000fc8000f8ec0ff */
[----:B------:R-:W-:-:S11]  /*04d0*/  UISETP.NE.U32.AND UP3, UPT, UR4, 0x1, UPT ;  /* 0x000000010400788c */ /* 0x000fd6000bf65070 */
.L_x_8:
[----:B-12---:R-:W1:Y:S01]  /*04e0*/  SHFL.IDX PT, R2, R81, RZ, 0x1f ;  /* 0x00001fff51027589 */ /* 0x006e6200000e0000 */
[----:B------:R-:W-:-:S04]  /*04f0*/  UISETP.NE.AND UP0, UPT, UR22, 0x2, UPT ;  /* 0x000000021600788c */ /* 0x000fc8000bf05270 */
[----:B------:R-:W-:Y:S01]  /*0500*/  USEL UR34, URZ, 0x1, UP0 ;  /* 0x00000001ff227887 */ /* 0x000fe20008000000 */
[----:B-1----:R-:W-:-:S13]  /*0510*/  ISETP.NE.AND P0, PT, R2, RZ, PT ;  /* 0x000000ff0200720c */ /* 0x002fda0003f05270 */
[----:B------:R-:W-:Y:S05]  /*0520*/  @P0 BRA `(.L_x_9) ;  /* 0x0000000000500947 */ /* 0x000fea0003800000 */
[----:B------:R-:W1:Y:S01]  /*0530*/  S2UR UR4, SR_CgaCtaId ;  /* 0x00000000000479c3 */ /* 0x000e620000008800 */
[----:B------:R-:W-:Y:S01]  /*0540*/  UMOV UR5, 0x400 ;  /* 0x0000040000057882 */ /* 0x000fe20000000000 */
[----:B------:R-:W-:Y:S01]  /*0550*/  UMOV UR8, 0x1 ;  /* 0x0000000100087882 */ /* 0x000fe20000000000 */
[----:B------:R-:W-:Y:S01]  /*0560*/  UMOV UR6, 0x2 ;  /* 0x0000000200067882 */ /* 0x000fe20000000000 */
[----:B------:R-:W-:-:S04]  /*0570*/  UIADD3 UR8, UPT, UPT, -UR8, 0x100000, URZ ;  /* 0x0010000008087890 */ /* 0x000fc8000fffe1ff */
[----:B------:R-:W-:Y:S02]  /*0580*/  USHF.L.U32 UR9, UR8, 0xb, URZ ;  /* 0x0000000b08097899 */ /* 0x000fe400080006ff */
[----:B------:R-:W-:Y:S02]  /*0590*/  USHF.L.U32 UR8, UR8, 0x1, URZ ;  /* 0x0000000108087899 */ /* 0x000fe400080006ff */
[----:B------:R-:W-:-:S04]  /*05a0*/  UIADD3 UR6, UPT, UPT, -UR6, 0x100000, URZ ;  /* 0x0010000006067890 */ /* 0x000fc8000fffe1ff */
[----:B------:R-:W-:Y:S02]  /*05b0*/  USHF.L.U32 UR7, UR6, 0xb, URZ ;  /* 0x0000000b06077899 */ /* 0x000fe400080006ff */
[----:B------:R-:W-:Y:S01]  /*05c0*/  USHF.L.U32 UR6, UR6, 0x1, URZ ;  /* 0x0000000106067899 */ /* 0x000fe200080006ff */
[----:B------:R-:W-:Y:S01]  /*05d0*/  ELECT P0, URZ, PT ;  /* 0x0000000000ff782f */ /* 0x000fe20003800000 */
[----:B-1----:R-:W-:Y:S01]  /*05e0*/  ULEA UR4, UR4, UR5, 0x18 ;  /* 0x0000000504047291 */ /* 0x002fe2000f8ec0ff */
[----:B------:R-:W1:Y:S11]  /*05f0*/  FENCE.VIEW.ASYNC.S ;  /* 0x00000000000073c6 */ /* 0x000e760000000000 */
[----:B-1----:R1:W2:Y:S01]  /*0600*/  SYNCS.EXCH.64 URZ, [UR4], UR8 ;  /* 0x0000000804ff75b2 */ /* 0x0022a20008000100 */
[----:B------:R1:W3:Y:S01]  /*0610*/  SYNCS.EXCH.64 URZ, [UR4+0x18], UR6 ;  /* 0x0000180604ff75b2 */ /* 0x0002e20008000100 */
[----:B------:R1:W4:Y:S01]  /*0620*/  SYNCS.EXCH.64 URZ, [UR4+0x8], UR8 ;  /* 0x0000080804ff75b2 */ /* 0x0003220008000100 */
[----:B------:R1:W1:Y:S01]  /*0630*/  SYNCS.EXCH.64 URZ, [UR4+0x20], UR6 ;  /* 0x0000200604ff75b2 */ /* 0x0002620008000100 */
[----:B------:R1:W1:Y:S01]  /*0640*/  SYNCS.EXCH.64 URZ, [UR4+0x10], UR8 ;  /* 0x0000100804ff75b2 */ /* 0x0002620008000100 */
[----:B------:R1:W1:Y:S01]  /*0650*/  SYNCS.EXCH.64 URZ, [UR4+0x28], UR6 ;  /* 0x0000280604ff75b2 */ /* 0x0002620008000100 */
[----:B------:R-:W-:Y:S01]  /*0660*/  NOP ;  /* 0x0000000000007918 */ /* 0x000fe20000000000 */
.L_x_9:
[----:B------:R-:W2:Y:S01]  /*0670*/  SHFL.IDX PT, R2, R81, RZ, 0x1f ;  /* 0x00001fff51027589 */ /* 0x000ea200000e0000 */
[----:B------:R-:W-:Y:S01]  /*0680*/  NOP ;  /* 0x0000000000007918 */ /* 0x000fe20000000000 */
[----:B--2---:R-:W-:-:S13]  /*0690*/  ISETP.NE.AND P0, PT, R2, 0x1, PT ;  /* 0x000000010200780c */ /* 0x004fda0003f05270 */
[----:B------:R-:W-:Y:S05]  /*06a0*/  @P0 BRA `(.L_x_10) ;  /* 0x0000000000400947 */ /* 0x000fea0003800000 */
[----:B-1----:R-:W1:Y:S01]  /*06b0*/  S2UR UR4, SR_CgaCtaId ;  /* 0x00000000000479c3 */ /* 0x002e620000008800 */
        /* <DEDUP_REMOVED lines=12> */
[----:B-1----:R2:W1:Y:S01]  /*0780*/  SYNCS.EXCH.64 URZ, [UR4+0x30], UR8 ;  /* 0x0000300804ff75b2 */ /* 0x0024620008000100 */
[----:B------:R2:W1:Y:S02]  /*0790*/  SYNCS.EXCH.64 URZ, [UR4+0x38], UR6 ;  /* 0x0000380604ff75b2 */ /* 0x0004640008000100 */
[----:B--2---:R-:W-:Y:S01]  /*07a0*/  NOP ;  /* 0x0000000000007918 */ /* 0x004fe20000000000 */
.L_x_10:
[----:B------:R-:W2:Y:S01]  /*07b0*/  SHFL.IDX PT, R2, R81, RZ, 0x1f ;  /* 0x00001fff51027589 */ /* 0x000ea200000e0000 */
[----:B------:R-:W-:Y:S01]  /*07c0*/  NOP ;  /* 0x0000000000007918 */ /* 0x000fe20000000000 */
[----:B--2---:R-:W-:-:S13]  /*07d0*/  ISETP.NE.AND P0, PT, R2, 0x3, PT ;  /* 0x000000030200780c */ /* 0x004fda0003f05270 */
[----:B------:R-:W-:Y:S05]  /*07e0*/  @P0 BRA `(.L_x_11) ;  /* 0x0000000000300947 */ /* 0x000fea0003800000 */
[----:B-1----:R-:W1:Y:S01]  /*07f0*/  S2UR UR6, SR_CgaCtaId ;  /* 0x00000000000679c3 */ /* 0x002e620000008800 */
[----:B------:R-:W-:Y:S01]  /*0800*/  UMOV UR4, 0x400 ;  /* 0x0000040000047882 */ /* 0x000fe20000000000 */
[----:B------:R-:W-:Y:S01]  /*0810*/  UMOV UR5, 0x20 ;  /* 0x0000002000057882 */ /* 0x000fe20000000000 */
[----:B------:R-:W-:Y:S01]  /*0820*/  ELECT P0, URZ, PT ;  /* 0x0000000000ff782f */ /* 0x000fe20003800000 */
[----:B-1----:R-:W-:Y:S02]  /*0830*/  ULEA UR6, UR6, UR4, 0x18 ;  /* 0x0000000406067291 */ /* 0x002fe4000f8ec0ff */
[----:B------:R-:W-:-:S04]  /*0840*/  UIADD3 UR4, UPT, UPT, -UR5, 0x100000, URZ ;  /* 0x0010000005047890 */ /* 0x000fc8000fffe1ff */
[----:B------:R-:W-:Y:S02]  /*0850*/  USHF.L.U32 UR5, UR4, 0xb, URZ ;  /* 0x0000000b04057899 */ /* 0x000fe400080006ff */
[----:B------:R-:W-:Y:S01]  /*0860*/  USHF.L.U32 UR4, UR4, 0x1, URZ ;  /* 0x0000000104047899 */ /* 0x000fe200080006ff */
[----:B------:R-:W1:Y:S11]  /*0870*/  FENCE.VIEW.ASYNC.S ;  /* 0x00000000000073c6 */ /* 0x000e760000000000 */
[----:B-1----:R2:W1:Y:S01]  /*0880*/  SYNCS.EXCH.64 URZ, [UR6+0x40], UR4 ;  /* 0x0000400406ff75b2 */ /* 0x0024620008000100 */
[----:B------:R2:W1:Y:S02]  /*0890*/  SYNCS.EXCH.64 URZ, [UR6+0x48], UR4 ;  /* 0x0000480406ff75b2 */ /* 0x0004640008000100 */
[----:B--2---:R-:W-:Y:S01]  /*08a0*/  NOP ;  /* 0x0000000000007918 */ /* 0x004fe20000000000 */
.L_x_11:
[----:B------:R-:W2:Y:S01]  /*08b0*/  SHFL.IDX PT, R2, R81, RZ, 0x1f ;  /* 0x00001fff51027589 */ /* 0x000ea200000e0000 */
[----:B------:R-:W-:Y:S01]  /*08c0*/  NOP ;  /* 0x0000000000007918 */ /* 0x000fe20000000000 */
[----:B--2---:R-:W-:-:S13]  /*08d0*/  ISETP.NE.AND P0, PT, R2, 0x4, PT ;  /* 0x000000040200780c */ /* 0x004fda0003f05270 */
[----:B------:R-:W-:Y:S05]  /*08e0*/  @P0 BRA `(.L_x_12) ;  /* 0x00000000004c0947 */ /* 0x000fea0003800000 */
[----:B-1----:R-:W1:Y:S01]  /*08f0*/  S2UR UR6, SR_CgaCtaId ;  /* 0x00000000000679c3 */ /* 0x002e620000008800 */
[----:B------:R-:W-:Y:S01]  /*0900*/  UMOV UR4, 0x1e0 ;  /* 0x000001e000047882 */ /* 0x000fe20000000000 */
[----:B------:R-:W-:Y:S01]  /*0910*/  UMOV UR5, 0x400 ;  /* 0x0000040000057882 */ /* 0x000fe20000000000 */
[----:B------:R-:W-:Y:S01]  /*0920*/  USEL UR4, UR4, 0x1a0, UP3 ;  /* 0x000001a004047887 */ /* 0x000fe20009800000 */
[----:B------:R-:W-:Y:S01]  /*0930*/  UMOV UR8, 0x1 ;  /* 0x0000000100087882 */ /* 0x000fe20000000000 */
[----:B------:R-:W-:Y:S01]  /*0940*/  ELECT P0, URZ, PT ;  /* 0x0000000000ff782f */ /* 0x000fe20003800000 */
[----:B------:R-:W-:-:S04]  /*0950*/  UIADD3 UR8, UPT, UPT, -UR8, 0x100000, URZ ;  /* 0x0010000008087890 */ /* 0x000fc8000fffe1ff */
[----:B------:R-:W-:Y:S02]  /*0960*/  USHF.L.U32 UR9, UR8, 0xb, URZ ;  /* 0x0000000b08097899 */ /* 0x000fe400080006ff */
[----:B------:R-:W-:Y:S02]  /*0970*/  USHF.L.U32 UR8, UR8, 0x1, URZ ;  /* 0x0000000108087899 */ /* 0x000fe400080006ff */
[----:B-1----:R-:W-:Y:S02]  /*0980*/  ULEA UR6, UR6, UR5, 0x18 ;  /* 0x0000000506067291 */ /* 0x002fe4000f8ec0ff */
[----:B------:R-:W-:-:S04]  /*0990*/  UIADD3 UR4, UPT, UPT, -UR4, 0x100000, URZ ;  /* 0x0010000004047890 */ /* 0x000fc8000fffe1ff */
[----:B------:R-:W-:Y:S02]  /*09a0*/  USHF.L.U32 UR5, UR4, 0xb, URZ ;  /* 0x0000000b04057899 */ /* 0x000fe400080006ff */
[----:B------:R-:W-:Y:S01]  /*09b0*/  USHF.L.U32 UR4, UR4, 0x1, URZ ;  /* 0x0000000104047899 */ /* 0x000fe200080006ff */
[----:B------:R-:W1:Y:S03]  /*09c0*/  FENCE.VIEW.ASYNC.S ;  /* 0x00000000000073c6 */ /* 0x000e660000000000 */
[----:B-1----:R2:W1:Y:S08]  /*09d0*/  SYNCS.EXCH.64 URZ, [UR6+0x50], UR8 ;  /* 0x0000500806ff75b2 */ /* 0x0024700008000100 */
[----:B------:R2:W1:Y:S01]  /*09e0*/  SYNCS.EXCH.64 URZ, [UR6+0x60], UR4 ;  /* 0x0000600406ff75b2 */ /* 0x0004620008000100 */
[----:B------:R2:W1:Y:S01]  /*09f0*/  SYNCS.EXCH.64 URZ, [UR6+0x58], UR8 ;  /* 0x0000580806ff75b2 */ /* 0x0004620008000100 */
[----:B------:R2:W1:Y:S02]  /*0a00*/  SYNCS.EXCH.64 URZ, [UR6+0x68], UR4 ;  /* 0x0000680406ff75b2 */ /* 0x0004640008000100 */
[----:B--2---:R-:W-:Y:S01]  /*0a10*/  NOP ;  /* 0x0000000000007918 */ /* 0x004fe20000000000 */
.L_x_12:
        /* <DEDUP_REMOVED lines=18> */
[----:B------:R2:W1:Y:S01]  /*0b40*/  SYNCS.EXCH.64 URZ, [UR4+0x90], UR6 ;  /* 0x0000900604ff75b2 */ /* 0x0004620008000100 */
[----:B------:R2:W1:Y:S01]  /*0b50*/  SYNCS.EXCH.64 URZ, [UR4+0x78], UR8 ;  /* 0x0000780804ff75b2 */ /* 0x0004620008000100 */
[----:B------:R2:W1:Y:S01]  /*0b60*/  SYNCS.EXCH.64 URZ, [UR4+0x98], UR6 ;  /* 0x0000980604ff75b2 */ /* 0x0004620008000100 */
[----:B------:R2:W1:Y:S01]  /*0b70*/  SYNCS.EXCH.64 URZ, [UR4+0x80], UR8 ;  /* 0x0000800804ff75b2 */ /* 0x0004620008000100 */
[----:B------:R2:W1:Y:S01]  /*0b80*/  SYNCS.EXCH.64 URZ, [UR4+0xa0], UR6 ;  /* 0x0000a00604ff75b2 */ /* 0x0004620008000100 */
[----:B------:R2:W1:Y:S01]  /*0b90*/  SYNCS.EXCH.64 URZ, [UR4+0x88], UR8 ;  /* 0x0000880804ff75b2 */ /* 0x0004620008000100 */
[----:B------:R2:W1:Y:S02]  /*0ba0*/  SYNCS.EXCH.64 URZ, [UR4+0xa8], UR6 ;  /* 0x0000a80604ff75b2 */ /* 0x0004640008000100 */
[----:B--2---:R-:W-:Y:S01]  /*0bb0*/  NOP ;  /* 0x0000000000007918 */ /* 0x004fe20000000000 */
.L_x_13:
[----:B------:R-:W2:Y:S01]  /*0bc0*/  SHFL.IDX PT, R2, R81, RZ, 0x1f ;  /* 0x00001fff51027589 */ /* 0x000ea200000e0000 */
[----:B------:R-:W1:Y:S01]  /*0bd0*/  S2UR UR48, SR_CgaCtaId ;  /* 0x00000000003079c3 */ /* 0x000e620000008800 */
[----:B------:R-:W-:Y:S01]  /*0be0*/  NOP ;  /* 0x0000000000007918 */ /* 0x000fe20000000000 */
[----:B--2---:R-:W-:-:S13]  /*0bf0*/  ISETP.NE.AND P0, PT, R2, 0x3, PT ;  /* 0x000000030200780c */ /* 0x004fda0003f05270 */
[----:B-1----:R-:W-:Y:S05]  /*0c00*/  @P0 BRA `(.L_x_14) ;  /* 0x0000000000340947 */ /* 0x002fea0003800000 */
[----:B------:R-:W-:Y:S01]  /*0c10*/  UMOV UR4, 0x400 ;  /* 0x0000040000047882 */ /* 0x000fe20000000000 */
[----:B------:R-:W-:Y:S01]  /*0c20*/  UMOV UR6, 0x20 ;  /* 0x0000002000067882 */ /* 0x000fe20000000000 */
[----:B------:R-:W-:Y:S02]  /*0c30*/  ULEA UR4, UR48, UR4, 0x18 ;  /* 0x0000000430047291 */ /* 0x000fe4000f8ec0ff */
[----:B------:R-:W-:-:S04]  /*0c40*/  UIADD3 UR6, UPT, UPT, -UR6, 0x100000, URZ ;  /* 0x0010000006067890 */ /* 0x000fc8000fffe1ff */
[----:B------:R-:W-:Y:S02]  /*0c50*/  USHF.L.U32 UR7, UR6, 0xb, URZ ;  /* 0x0000000b06077899 */ /* 0x000fe400080006ff */
[----:B------:R-:W-:Y:S01]  /*0c60*/  USHF.L.U32 UR6, UR6, 0x1, URZ ;  /* 0x0000000106067899 */ /* 0x000fe200080006ff */
[----:B------:R-:W-:Y:S01]  /*0c70*/  ELECT P0, URZ, PT ;  /* 0x0000000000ff782f */ /* 0x000fe20003800000 */
[----:B------:R-:W1:Y:S10]  /*0c80*/  FENCE.VIEW.ASYNC.S ;  /* 0x00000000000073c6 */ /* 0x000e740000000000 */
[----:B-1----:R1:W2:Y:S01]  /*0c90*/  SYNCS.EXCH.64 URZ, [UR4+0xb0], UR6 ;  /* 0x0000b00604ff75b2 */ /* 0x0022a20008000100 */
[----:B------:R1:W1:Y:S01]  /*0ca0*/  SYNCS.EXCH.64 URZ, [UR4+0xc0], UR6 ;  /* 0x0000c00604ff75b2 */ /* 0x0002620008000100 */
[----:B------:R1:W1:Y:S01]  /*0cb0*/  SYNCS.EXCH.64 URZ, [UR4+0xb8], UR6 ;  /* 0x0000b80604ff75b2 */ /* 0x0002620008000100 */
[----:B------:R1:W1:Y:S01]  /*0cc0*/  SYNCS.EXCH.64 URZ, [UR4+0xc8], UR6 ;  /* 0x0000c80604ff75b2 */ /* 0x0002620008000100 */
[----:B------:R-:W-:Y:S01]  /*0cd0*/  NOP ;  /* 0x0000000000007918 */ /* 0x000fe20000000000 */
.L_x_14:
[----:B-1----:R-:W1:Y:S01]  /*0ce0*/  LDCU UR4, c[0x0][0x36c] ;  /* 0x00006d80ff0477ac */ /* 0x002e620008000800 */
[----:B------:R-:W-:Y:S01]  /*0cf0*/  ISETP.NE.OR P3, PT, R0, 0x2, !P3 ;  /* 0x000000020000780c */ /* 0x000fe20005f65670 */
[----:B------:R-:W-:Y:S01]  /*0d00*/  NOP ;  /* 0x0000000000007918 */ /* 0x000fe20000000000 */
[----:B------:R-:W-:Y:S01]  /*0d10*/  LOP3.LUT R0, R69, 0x1f, RZ, 0xc0, !PT ;  /* 0x0000001f45007812 */ /* 0x000fe200078ec0ff */
[----:B------:R-:W-:Y:S02]  /*0d20*/  UISETP.NE.AND UP4, UPT, UR22, URZ, UPT ;  /* 0x000000ff1600728c */ /* 0x000fe4000bf85270 */
[----:B-1----:R-:W-:-:S09]  /*0d30*/  UISETP.EQ.U32.AND UP5, UPT, UR4, 0x1, UPT ;  /* 0x000000010400788c */ /* 0x002fd2000bfa2070 */
[----:B------:R-:W-:Y:S05]  /*0d40*/  BRA.U !UP5, `(.L_x_15) ;  /* 0x000000010d087547 */ /* 0x000fea000b800000 */
[----:B--234-:R-:W-:Y:S01]  /*0d50*/  UCGABAR_ARV ;  /* 0x00000000000079c7 */ /* 0x01cfe20008000000 */
[----:B------:R-:W-:Y:S05]  /*0d60*/  BRA `(.L_x_16) ;  /* 0x0000000000047947 */ /* 0x000fea0003800000 */
.L_x_15:
[----:B--234-:R-:W-:Y:S01]  /*0d70*/  NOP ;  /* 0x0000000000007918 */ /* 0x01cfe20000000000 */
.L_x_16:
[----:B------:R-:W1:Y:S01]  /*0d80*/  S2UR UR7, SR_CTAID.X ;  /* 0x00000000000779c3 */ /* 0x000e620000002500 */
[----:B------:R-:W-:-:S05]  /*0d90*/  CS2R.32 R3, SR_CgaSize ;  /* 0x0000000000037805 */ /* 0x000fca0000008a00 */
[----:B------:R-:W-:-:S05]  /*0da0*/  IMAD R3, R3, -0xa0, RZ ;  /* 0xffffff6003037824 */ /* 0x000fca00078e02ff */
[----:B------:R-:W-:-:S14]  /*0db0*/  R2UR UR5, R3 ;  /* 0x00000000030572ca */ /* 0x000fdc00000e0000 */
[----:B------:R-:W2:Y:S01]  /*0dc0*/  LDCU UR5, c[0x0][UR5+0x2b0] ;  /* 0x00005600050577ac */ /* 0x000ea20008000800 */
[----:B------:R-:W-:-:S05]  /*0dd0*/  CS2R.32 R3, SR_CgaSize ;  /* 0x0000000000037805 */ /* 0x000fca0000008a00 */
[----:B------:R-:W-:-:S05]  /*0de0*/  IMAD R3, R3, -0xa0, RZ ;  /* 0xffffff6003037824 */ /* 0x000fca00078e02ff */
[----:B------:R-:W-:-:S14]  /*0df0*/  R2UR UR4, R3 ;  /* 0x00000000030472ca */ /* 0x000fdc00000e0000 */
[----:B------:R-:W3:Y:S01]  /*0e00*/  LDCU UR4, c[0x0][UR4+0x2b4] ;  /* 0x00005680040477ac */ /* 0x000ee20008000800 */
[----:B------:R-:W4:Y:S01]  /*0e10*/  S2UR UR8, SR_CTAID.Y ;  /* 0x00000000000879c3 */ /* 0x000f220000002600 */
[----:B------:R-:W3:Y:S01]  /*0e20*/  LDCU UR23, c[0x0][0xb24] ;  /* 0x00016480ff1777ac */ /* 0x000ee20008000800 */
[----:B------:R-:W-:-:S05]  /*0e30*/  CS2R.32 R3, SR_CgaSize ;  /* 0x0000000000037805 */ /* 0x000fca0000008a00 */
[----:B------:R-:W-:-:S05]  /*0e40*/  IMAD R3, R3, -0xa0, RZ ;  /* 0xffffff6003037824 */ /* 0x000fca00078e02ff */
[----:B------:R-:W-:-:S14]  /*0e50*/  R2UR UR60, R3 ;  /* 0x00000000033c72ca */ /* 0x000fdc00000e0000 */
[----:B------:R-:W3:Y:S01]  /*0e60*/  LDCU UR60, c[0x0][UR60+0x2a0] ;  /* 0x000054003c3c77ac */ /* 0x000ee20008000800 */
[----:B------:R-:W1:Y:S01]  /*0e70*/  S2UR UR36, SR_CTAID.Z ;  /* 0x00000000002479c3 */ /* 0x000e620000002700 */
[----:B------:R-:W-:-:S05]  /*0e80*/  CS2R.32 R3, SR_CgaSize ;  /* 0x0000000000037805 */ /* 0x000fca0000008a00 */
[----:B------:R-:W-:-:S05]  /*0e90*/  IMAD R3, R3, -0xa0, RZ ;  /* 0xffffff6003037824 */ /* 0x000fca00078e02ff */
[----:B------:R-:W-:-:S14]  /*0ea0*/  R2UR UR57, R3 ;  /* 0x00000000033972ca */ /* 0x000fdc00000e0000 */
[----:B------:R-:W3:Y:S01]  /*0eb0*/  LDCU UR57, c[0x0][UR57+0x2a4] ;  /* 0x00005480393977ac */ /* 0x000ee20008000800 */
[----:B------:R-:W3:Y:S01]  /*0ec0*/  LDCU UR40, c[0x0][0xb24] ;  /* 0x00016480ff2877ac */ /* 0x000ee20008000800 */
[----:B-1----:R-:W-:Y:S01]  /*0ed0*/  I2FP.F32.U32 R3, UR7 ;  /* 0x0000000700037c45 */ /* 0x002fe20008201000 */
[----:B------:R-:W1:Y:S04]  /*0ee0*/  LDCU UR26, c[0x0][0xb30] ;  /* 0x00016600ff1a77ac */ /* 0x000e680008000800 */
[----:B--2---:R-:W-:Y:S01]  /*0ef0*/  FMUL R3, R3, UR5 ;  /* 0x0000000503037c20 */ /* 0x004fe20008400000 */
[----:B------:R-:W-:Y:S01]  /*0f00*/  USHF.L.U32 UR24, UR48, 0xc, URZ ;  /* 0x0000000c30187899 */ /* 0x000fe200080006ff */
[----:B----4-:R-:W-:Y:S01]  /*0f10*/  I2FP.F32.U32 R2, UR8 ;  /* 0x0000000800027c45 */ /* 0x010fe20008201000 */
[----:B---3--:R-:W-:-:S03]  /*0f20*/  UISETP.GE.AND UP2, UPT, UR23, 0x1, UPT ;  /* 0x000000011700788c */ /* 0x008fc6000bf46270 */
[----:B------:R-:W2:Y:S01]  /*0f30*/  F2I.U32.TRUNC.NTZ R3, R3 ;  /* 0x0000000300037305 */ /* 0x000ea2000020f000 */
[----:B------:R-:W-:Y:S01]  /*0f40*/  UMOV UR46, UR7 ;  /* 0x00000007002e7c82 */ /* 0x000fe20008000000 */
[----:B------:R-:W-:Y:S01]  /*0f50*/  FMUL R2, R2, UR4 ;  /* 0x0000000402027c20 */ /* 0x000fe20008400000 */
[----:B------:R-:W-:-:S05]  /*0f60*/  UMOV UR45, UR8 ;  /* 0x00000008002d7c82 */ /* 0x000fca0008000000 */
[----:B------:R-:W3:Y:S01]  /*0f70*/  F2I.U32.TRUNC.NTZ R2, R2 ;  /* 0x0000000200027305 */ /* 0x000ee2000020f000 */
[----:B--2---:R-:W-:Y:S02]  /*0f80*/  R2UR UR4, R3 ;  /* 0x00000000030472ca */ /* 0x004fe400000e0000 */
[----:B---3--:R-:W-:Y:S02]  /*0f90*/  R2UR UR6, R2 ;  /* 0x00000000020672ca */ /* 0x008fe400000e0000 */
[----:B------:R-:W-:-:S09]  /*0fa0*/  PRMT R2, RZ, 0x7610, R2 ;  /* 0x00007610ff027816 */ /* 0x000fd20000000002 */
[----:B------:R-:W-:-:S04]  /*0fb0*/  UIADD3 UR5, UPT, UPT, -UR4, URZ, URZ ;  /* 0x000000ff04057290 */ /* 0x000fc8000fffe1ff */
[----:B------:R-:W-:Y:S02]  /*0fc0*/  UIMAD UR60, UR60, UR5, UR7 ;  /* 0x000000053c3c72a4 */ /* 0x000fe4000f8e0207 */
[----:B------:R-:W-:-:S04]  /*0fd0*/  UIADD3 UR4, UPT, UPT, -UR6, URZ, URZ ;  /* 0x000000ff06047290 */ /* 0x000fc8000fffe1ff */
[----:B------:R-:W-:Y:S01]  /*0fe0*/  UIMAD UR57, UR57, UR4, UR8 ;  /* 0x00000004393972a4 */ /* 0x000fe2000f8e0208 */
[----:B-1----:R-:W-:Y:S11]  /*0ff0*/  BRA.U UP4, `(.L_x_17) ;  /* 0x0000000104247547 */ /* 0x002ff6000b800000 */
[----:B------:R-:W-:Y:S02]  /*1000*/  UISETP.NE.AND UP0, UPT, UR57, URZ, UPT ;  /* 0x000000ff3900728c */ /* 0x000fe4000bf05270 */
[----:B------:R-:W-:Y:S02]  /*1010*/  UISETP.NE.AND UP1, UPT, UR57, 0x1, UPT ;  /* 0x000000013900788c */ /* 0x000fe4000bf25270 */
[----:B------:R-:W-:Y:S02]  /*1020*/  UISETP.EQ.OR UP0, UPT, UR60, URZ, !UP0 ;  /* 0x000000ff3c00728c */ /* 0x000fe4000c702670 */
[----:B------:R-:W-:Y:S02]  /*1030*/  USEL UR4, URZ, 0x2, UP1 ;  /* 0x00000002ff047887 */ /* 0x000fe40008800000 */
[----:B------:R-:W-:Y:S02]  /*1040*/  USEL UR5, URZ, 0x1, !UP0 ;  /* 0x00000001ff057887 */ /* 0x000fe4000c000000 */
[----:B------:R-:W-:-:S04]  /*1050*/  UISETP.NE.AND UP0, UPT, UR60, URZ, UPT ;  /* 0x000000ff3c00728c */ /* 0x000fc8000bf05270 */
[----:B------:R-:W-:-:S04]  /*1060*/  USEL UR4, UR4, 0x2, UP0 ;  /* 0x0000000204047887 */ /* 0x000fc80008000000 */
[----:B------:R-:W-:-:S06]  /*1070*/  UIADD3 UR4, UPT, UPT, UR5, UR4, URZ ;  /* 0x0000000405047290 */ /* 0x000fcc000fffe0ff */
[----:B------:R-:W-:Y:S02]  /*1080*/  MOV R2, UR4 ;  /* 0x0000000400027c02 */ /* 0x000fe40008000f00 */
.L_x_17:
[----:B------:R-:W-:Y:S05]  /*1090*/  BRA.U !UP2, `(.L_x_18) ;  /* 0x000000010ad47547 */ /* 0x000fea000b800000 */
[----:B------:R-:W1:Y:S01]  /*10a0*/  LDCU.128 UR12, c[0x0][0xb10] ;  /* 0x00016200ff0c77ac */ /* 0x000e620008000c00 */
[----:B------:R-:W2:Y:S01]  /*10b0*/  LDCU UR6, c[0x0][0x370] ;  /* 0x00006e00ff0677ac */ /* 0x000ea20008000800 */
[----:B------:R-:W3:Y:S01]  /*10c0*/  LDCU UR5, c[0x0][0x374] ;  /* 0x00006e80ff0577ac */ /* 0x000ee20008000800 */
[----:B------:R-:W4:Y:S01]  /*10d0*/  LDCU UR25, c[0x0][0xb0c] ;  /* 0x00016180ff1977ac */ /* 0x000f220008000800 */
[----:B------:R-:W4:Y:S01]  /*10e0*/  LDCU UR4, c[0x0][0xb20] ;  /* 0x00016400ff0477ac */ /* 0x000f220008000800 */
[----:B------:R-:W4:Y:S01]  /*10f0*/  LDCU.64 UR8, c[0x0][0xb28] ;  /* 0x00016500ff0877ac */ /* 0x000f220008000a00 */
[----:B-1----:R-:W-:Y:S02]  /*1100*/  UISETP.NE.AND UP0, UPT, UR14, 0x1, UPT ;  /* 0x000000010e00788c */ /* 0x002fe4000bf05270 */
[----:B---3--:R-:W-:Y:S02]  /*1110*/  UIMAD.WIDE.U32 UR10, UR5, UR15, URZ ;  /* 0x0000000f050a72a5 */ /* 0x008fe4000f8e00ff */
[----:B--2---:R-:W-:-:S02]  /*1120*/  UIMAD.WIDE.U32 UR18, UR6, UR12, URZ ;  /* 0x0000000c061272a5 */ /* 0x004fc4000f8e00ff */
[----:B----4-:R-:W-:Y:S02]  /*1130*/  UISETP.NE.AND UP1, UPT, UR25, 0x1, UPT ;  /* 0x000000011900788c */ /* 0x010fe4000bf25270 */
[----:B------:R-:W-:Y:S01]  /*1140*/  UISETP.NE.AND UP2, UPT, UR23, 0x1, UPT ;  /* 0x000000011700788c */ /* 0x000fe2000bf45270 */
[----:B------:R-:W-:Y:S02]  /*1150*/  UMOV UR10, UR11 ;  /* 0x0000000b000a7c82 */ /* 0x000fe40008000000 */
[----:B------:R-:W-:Y:S01]  /*1160*/  UMOV UR18, UR19 ;  /* 0x0000001300127c82 */ /* 0x000fe20008000000 */
[----:B------:R-:W-:Y:S02]  /*1170*/  @UP0 USHF.R.U32.HI UR5, URZ, UR4, UR10 ;  /* 0x00000004ff050299 */ /* 0x000fe4000801160a */
[----:B------:R-:W-:Y:S02]  /*1180*/  UIMAD.WIDE.U32 UR20, UR45, UR15, URZ ;  /* 0x0000000f2d1472a5 */ /* 0x000fe4000f8e00ff */
[----:B------:R-:W-:-:S02]  /*1190*/  UIMAD.WIDE.U32 UR10, UR5, UR8, URZ ;  /* 0x00000008050a72a5 */ /* 0x000fc4000f8e00ff */
[----:B------:R-:W-:Y:S02]  /*11a0*/  @UP1 USHF.R.U32.HI UR6, URZ, UR13, UR18 ;  /* 0x0000000dff061299 */ /* 0x000fe40008011612 */
[----:B------:R-:W-:Y:S02]  /*11b0*/  UIMAD.WIDE.U32 UR16, UR46, UR12, URZ ;  /* 0x0000000c2e1072a5 */ /* 0x000fe4000f8e00ff */
[----:B------:R-:W-:Y:S01]  /*11c0*/  UIMAD.WIDE.U32 UR18, UR6, UR8, URZ ;  /* 0x00000008061272a5 */ /* 0x000fe2000f8e00ff */
[----:B------:R-:W-:Y:S01]  /*11d0*/  UMOV UR20, UR21 ;  /* 0x0000001500147c82 */ /* 0x000fe20008000000 */
[----:B------:R-:W-:Y:S01]  /*11e0*/  UMOV UR10, UR11 ;  /* 0x0000000b000a7c82 */ /* 0x000fe20008000000 */
[----:B------:R-:W-:Y:S02]  /*11f0*/  USHF.R.U32.HI UR20, URZ, UR4, UR20 ;  /* 0x00000004ff147299 */ /* 0x000fe40008011614 */
[----:B------:R-:W-:Y:S02]  /*1200*/  @UP2 USHF.R.U32.HI UR5, URZ, UR9, UR10 ;  /* 0x00000009ff052299 */ /* 0x000fe4000801160a */
[----:B------:R-:W-:Y:S01]  /*1210*/  UMOV UR7, UR19 ;  /* 0x0000001300077c82 */ /* 0x000fe20008000000 */
[----:B------:R-:W-:Y:S01]  /*1220*/  UMOV UR16, UR17 ;  /* 0x0000001100107c82 */ /* 0x000fe20008000000 */
[----:B------:R-:W-:-:S02]  /*1230*/  @UP2 USHF.R.U32.HI UR6, URZ, UR9, UR7 ;  /* 0x00000009ff062299 */ /* 0x000fc40008011607 */
[----:B------:R-:W-:Y:S02]  /*1240*/  USHF.R.U32.HI UR13, URZ, UR13, UR16 ;  /* 0x0000000dff0d7299 */ /* 0x000fe40008011610 */
[----:B------:R-:W-:Y:S02]  /*1250*/  USEL UR4, UR45, UR20, !UP0 ;  /* 0x000000142d047287 */ /* 0x000fe4000c000000 */
[----:B------:R-:W-:Y:S02]  /*1260*/  UIMAD UR7, UR5, UR23, URZ ;  /* 0x00000017050772a4 */ /* 0x000fe4000f8e02ff */
[----:B------:R-:W-:Y:S02]  /*1270*/  USEL UR5, UR46, UR13, !UP1 ;  /* 0x0000000d2e057287 */ /* 0x000fe4000c800000 */
[----:B------:R-:W-:Y:S02]  /*1280*/  UIMAD UR12, UR6, UR23, URZ ;  /* 0x00000017060c72a4 */ /* 0x000fe4000f8e02ff */
[----:B------:R-:W-:-:S02]  /*1290*/  UISETP.GE.AND UP0, UPT, UR4, UR7, UPT ;  /* 0x000000070400728c */ /* 0x000fc4000bf06270 */
[----:B------:R-:W-:Y:S02]  /*12a0*/  UIMAD.WIDE.U32 UR10, UR4, UR8, URZ ;  /* 0x00000008040a72a5 */ /* 0x000fe4000f8e00ff */
[----:B------:R-:W-:Y:S02]  /*12b0*/  UISETP.GE.OR UP0, UPT, UR5, UR12, UP0 ;  /* 0x0000000c0500728c */ /* 0x000fe40008706670 */
[----:B------:R-:W-:Y:S02]  /*12c0*/  UIMAD.WIDE.U32 UR12, UR5, UR8, URZ ;  /* 0x00000008050c72a5 */ /* 0x000fe4000f8e00ff */
[----:B------:R-:W-:Y:S01]  /*12d0*/  UIADD3 UR10, UPT, UPT, -UR4, URZ, URZ ;  /* 0x000000ff040a7290 */ /* 0x000fe2000fffe1ff */
[----:B------:R-:W-:Y:S01]  /*12e0*/  UMOV UR8, UR11 ;  /* 0x0000000b00087c82 */ /* 0x000fe20008000000 */
[----:B------:R-:W-:Y:S02]  /*12f0*/  UIADD3 UR11, UPT, UPT, -UR5, URZ, URZ ;  /* 0x000000ff050b7290 */ /* 0x000fe4000fffe1ff */
[----:B------:R-:W-:-:S03]  /*1300*/  USHF.R.U32.HI UR8, URZ, UR9, UR8 ;  /* 0x00000009ff087299 */ /* 0x000fc60008011608 */
[----:B------:R-:W-:Y:S01]  /*1310*/  @!UP0 UMOV UR7, UR13 ;  /* 0x0000000d00078c82 */ /* 0x000fe20008000000 */
[----:B------:R-:W-:Y:S02]  /*1320*/  UIMAD UR45, UR14, UR10, UR45 ;  /* 0x0000000a0e2d72a4 */ /* 0x000fe4000f8e022d */
[----:B------:R-:W-:Y:S02]  /*1330*/  USEL UR8, UR4, UR8, !UP2 ;  /* 0x0000000804087287 */ /* 0x000fe4000d000000 */
[----:B------:R-:W-:Y:S02]  /*1340*/  @!UP0 USHF.R.U32.HI UR7, URZ, UR9, UR7 ;  /* 0x00000009ff078299 */ /* 0x000fe40008011607 */
[----:B------:R-:W-:Y:S02]  /*1350*/  UIADD3 UR9, UPT, UPT, -UR8, URZ, URZ ;  /* 0x000000ff08097290 */ /* 0x000fe4000fffe1ff */
[----:B------:R-:W-:Y:S02]  /*1360*/  @!UP0 USEL UR7, UR5, UR7, !UP2 ;  /* 0x0000000705078287 */ /* 0x000fe4000d000000 */
[----:B------:R-:W-:-:S02]  /*1370*/  UIMAD UR9, UR23, UR9, UR4 ;  /* 0x00000009170972a4 */ /* 0x000fc4000f8e0204 */
[----:B------:R-:W-:Y:S02]  /*1380*/  @!UP0 UIADD3 UR8, UPT, UPT, UR8, -UR7, URZ ;  /* 0x8000000708088290 */ /* 0x000fe4000fffe0ff */
[----:B------:R-:W-:Y:S02]  /*1390*/  @!UP0 UIMAD UR6, UR9, UR6, UR7 ;  /* 0x00000006090682a4 */ /* 0x000fe4000f8e0207 */
[----:B------:R-:W-:Y:S02]  /*13a0*/  @!UP0 UIMAD UR4, UR8, UR23, UR5 ;  /* 0x00000017080482a4 */ /* 0x000fe4000f8e0205 */
[----:B------:R-:W-:Y:S02]  /*13b0*/  UIMAD UR46, UR25, UR11, UR46 ;  /* 0x0000000b192e72a4 */ /* 0x000fe4000f8e022e */
[----:B------:R-:W-:Y:S01]  /*13c0*/  UIMAD UR45, UR4, UR14, UR45 ;  /* 0x0000000e042d72a4 */ /* 0x000fe2000f8e022d */
[----:B------:R-:W-:Y:S02]  /*13d0*/  @!UP0 UMOV UR5, UR6 ;  /* 0x0000000600058c82 */ /* 0x000fe40008000000 */
[----:B------:R-:W-:-:S12]  /*13e0*/  UIMAD UR46, UR5, UR25, UR46 ;  /* 0x00000019052e72a4 */ /* 0x000fd8000f8e022e */
.L_x_18:
[----:B------:R-:W-:Y:S02]  /*13f0*/  UISETP.NE.AND UP1, UPT, UR26, 0x1, UPT ;  /* 0x000000011a00788c */ /* 0x000fe4000bf25270 */
[----:B------:R-:W-:Y:S02]  /*1400*/  UISETP.NE.AND UP0, UPT, UR22, 0x2, UPT ;  /* 0x000000021600788c */ /* 0x000fe4000bf05270 */
[----:B------:R-:W-:-:S05]  /*1410*/  ULOP3.LUT UR21, UR24, 0x1000, URZ, 0xc0, !UPT ;  /* 0x0000100018157892 */ /* 0x000fca000f8ec0ff */
[----:B------:R-:W-:Y:S07]  /*1420*/  BRA.U UP1, `(.L_x_19) ;  /* 0x0000000101447547 */ /* 0x000fee000b800000 */
[----:B------:R-:W1:Y:S01]  /*1430*/  LDCU.128 UR8, c[0x0][0xb10] ;  /* 0x00016200ff0877ac */ /* 0x000e620008000c00 */
[----:B------:R-:W2:Y:S01]  /*1440*/  LDCU UR12, c[0x0][0xb0c] ;  /* 0x00016180ff0c77ac */ /* 0x000ea20008000800 */
[----:B------:R-:W3:Y:S01]  /*1450*/  LDCU UR13, c[0x0][0xb20] ;  /* 0x00016400ff0d77ac */ /* 0x000ee20008000800 */
[----:B-1----:R-:W-:Y:S02]  /*1460*/  UIMAD.WIDE.U32 UR6, UR46, UR8, URZ ;  /* 0x000000082e0672a5 */ /* 0x002fe4000f8e00ff */
[----:B------:R-:W-:Y:S02]  /*1470*/  UIMAD.WIDE.U32 UR4, UR45, UR11, URZ ;  /* 0x0000000b2d0472a5 */ /* 0x000fe4000f8e00ff */
[----:B--2---:R-:W-:Y:S02]  /*1480*/  UISETP.NE.AND UP2, UPT, UR12, 0x1, UPT ;  /* 0x000000010c00788c */ /* 0x004fe4000bf45270 */
[----:B------:R-:W-:Y:S01]  /*1490*/  UISETP.NE.AND UP1, UPT, UR10, 0x1, UPT ;  /* 0x000000010a00788c */ /* 0x000fe2000bf25270 */
[----:B------:R-:W-:-:S02]  /*14a0*/  UMOV UR6, UR7 ;  /* 0x0000000700067c82 */ /* 0x000fc40008000000 */
[----:B------:R-:W-:Y:S01]  /*14b0*/  UMOV UR4, UR5 ;  /* 0x0000000500047c82 */ /* 0x000fe20008000000 */
[----:B------:R-:W-:Y:S02]  /*14c0*/  USHF.R.U32.HI UR6, URZ, UR9, UR6 ;  /* 0x00000009ff067299 */ /* 0x000fe40008011606 */
[----:B---3--:R-:W-:Y:S02]  /*14d0*/  USHF.R.U32.HI UR4, URZ, UR13, UR4 ;  /* 0x0000000dff047299 */ /* 0x008fe40008011604 */
[----:B------:R-:W-:Y:S02]  /*14e0*/  USEL UR5, UR46, UR6, !UP2 ;  /* 0x000000062e057287 */ /* 0x000fe4000d000000 */
[----:B------:R-:W-:-:S04]  /*14f0*/  USEL UR4, UR45, UR4, !UP1 ;  /* 0x000000042d047287 */ /* 0x000fc8000c800000 */
[----:B------:R-:W-:Y:S02]  /*1500*/  UIADD3 UR6, UPT, UPT, UR5, -UR4, URZ ;  /* 0x8000000405067290 */ /* 0x000fe4000fffe0ff */
[----:B------:R-:W-:Y:S02]  /*1510*/  UIADD3 UR4, UPT, UPT, -UR5, UR4, URZ ;  /* 0x0000000405047290 */ /* 0x000fe4000fffe1ff */
[----:B------:R-:W-:Y:S02]  /*1520*/  UIMAD UR45, UR6, UR10, UR45 ;  /* 0x0000000a062d72a4 */ /* 0x000fe4000f8e022d */
[----:B------:R-:W-:-:S12]  /*1530*/  UIMAD UR46, UR4, UR12, UR46 ;  /* 0x0000000c042e72a4 */ /* 0x000fd8000f8e022e */
.L_x_19:
[----:B------:R-:W-:Y:S05]  /*1540*/  BRA.U !UP5, `(.L_x_20) ;  /* 0x000000010d0c7547 */ /* 0x000fea000b800000 */
[----:B------:R-:W-:Y:S01]  /*1550*/  UCGABAR_WAIT ;  /* 0x0000000000007dc7 */ /* 0x000fe20008000000 */
[----:B------:R-:W-:Y:S01]  /*1560*/  CCTL.IVALL ;  /* 0x00000000ff00798f */ /* 0x000fe20002000000 */
[----:B------:R-:W-:Y:S05]  /*1570*/  BRA `(.L_x_21) ;  /* 0x0000000000047947 */ /* 0x000fea0003800000 */
.L_x_20:
[----:B------:R-:W-:Y:S06]  /*1580*/  BAR.SYNC.DEFER_BLOCKING 0x0 ;  /* 0x0000000000007b1d */ /* 0x000fec0000010000 */
.L_x_21:
[----:B------:R-:W-:Y:S05]  /*1590*/  BRA.U UP0, `(.L_x_22) ;  /* 0x0000001100987547 */ /* 0x000fea000b800000 */
[----:B------:R-:W1:Y:S01]  /*15a0*/  LDCU UR6, c[0x0][0x38c] ;  /* 0x00007180ff0677ac */ /* 0x000e620008000800 */
[----:B------:R-:W-:Y:S01]  /*15b0*/  PLOP3.LUT P1, PT, PT, PT, UP3, 0x80, 0x8 ;  /* 0x000000000008781c */ /* 0x000fe20003f2f038 */
[----:B------:R-:W-:Y:S01]  /*15c0*/  IMAD.MOV.U32 R12, RZ, RZ, 0x1 ;  /* 0x00000001ff0c7424 */ /* 0x000fe200078e00ff */
[----:B------:R-:W-:Y:S01]  /*15d0*/  ISETP.EQ.OR P2, PT, R0, RZ, P3 ;  /* 0x000000ff0000720c */ /* 0x000fe20001f42670 */
[----:B------:R-:W-:Y:S01]  /*15e0*/  UISETP.NE.AND UP1, UPT, UR22, URZ, UPT ;  /* 0x000000ff1600728c */ /* 0x000fe2000bf25270 */
[----:B------:R-:W-:Y:S02]  /*15f0*/  PLOP3.LUT P1, PT, P1, PT, PT, 0x8, 0x80 ;  /* 0x000000000080781c */ /* 0x000fe40000f2e170 */
[----:B------:R-:W-:Y:S01]  /*1600*/  CS2R R10, SRZ ;  /* 0x00000000000a7805 */ /* 0x000fe2000001ff00 */
[----:B------:R-:W-:Y:S01]  /*1610*/  IMAD.MOV.U32 R9, RZ, RZ, RZ ;  /* 0x000000ffff097224 */ /* 0x000fe200078e00ff */
[----:B------:R-:W2:Y:S01]  /*1620*/  LDCU UR39, c[0x0][0x370] ;  /* 0x00006e00ff2777ac */ /* 0x000ea20008000800 */
[----:B------:R-:W-:Y:S01]  /*1630*/  IMAD.MOV.U32 R8, RZ, RZ, 0x1 ;  /* 0x00000001ff087424 */ /* 0x000fe200078e00ff */
[----:B------:R-:W3:Y:S01]  /*1640*/  LDCU.64 UR28, c[0x0][0x348] ;  /* 0x00006900ff1c77ac */ /* 0x000ee20008000a00 */
[----:B------:R-:W-:-:S02]  /*1650*/  USHF.R.U32.HI UR44, URZ, 0x7, UR21 ;  /* 0x00000007ff2c7899 */ /* 0x000fc40008011615 */
[----:B-1----:R-:W-:Y:S02]  /*1660*/  UIADD3 UR5, UPT, UPT, UR6, 0x7f, URZ ;  /* 0x0000007f06057890 */ /* 0x002fe4000fffe0ff */
[----:B------:R-:W-:Y:S02]  /*1670*/  UIADD3 UR47, UPT, UPT, UR6, 0xfe, URZ ;  /* 0x000000fe062f7890 */ /* 0x000fe4000fffe0ff */
[----:B------:R-:W-:Y:S01]  /*1680*/  USHF.R.S32.HI UR4, URZ, 0x1f, UR5 ;  /* 0x0000001fff047899 */ /* 0x000fe20008011405 */
[----:B------:R-:W1:Y:S03]  /*1690*/  LDCU UR38, c[0x0][0x374] ;  /* 0x00006e80ff2677ac */ /* 0x000e660008000800 */
[----:B------:R-:W-:Y:S02]  /*16a0*/  ULEA.HI UR4, UR4, UR5, URZ, 0x7 ;  /* 0x0000000504047291 */ /* 0x000fe4000f8f38ff */
[----:B------:R-:W-:-:S02]  /*16b0*/  USEL UR25, UR34, 0x2, UP1 ;  /* 0x0000000222197887 */ /* 0x000fc40008800000 */
[----:B------:R-:W-:Y:S02]  /*16c0*/  USHF.R.S32.HI UR42, URZ, 0x7, UR4 ;  /* 0x00000007ff2a7899 */ /* 0x000fe40008011404 */
[----:B------:R-:W-:Y:S02]  /*16d0*/  UIADD3 UR4, UPT, UPT, UR6, -0x1, URZ ;  /* 0xffffffff06047890 */ /* 0x000fe4000fffe0ff */
[----:B------:R-:W-:Y:S02]  /*16e0*/  UISETP.LT.U32.AND UP0, UPT, UR42, 0x3, UPT ;  /* 0x000000032a00788c */ /* 0x000fe4000bf01070 */
[----:B------:R-:W-:Y:S02]  /*16f0*/  UISETP.GE.U32.AND UP2, UPT, UR4, -0xff, UPT ;  /* 0xffffff010400788c */ /* 0x000fe4000bf46070 */
[----:B------:R-:W-:Y:S01]  /*1700*/  USEL UR41, UR42, 0x3, UP0 ;  /* 0x000000032a297887 */ /* 0x000fe20008000000 */
[----:B------:R-:W-:-:S03]  /*1710*/  UMOV UR5, URZ ;  /* 0x000000ff00057c82 */ /* 0x000fc60008000000 */
[----:B------:R-:W-:Y:S02]  /*1720*/  UIADD3 UR24, UPT, UPT, UR41, -0x1, URZ ;  /* 0xffffffff29187890 */ /* 0x000fe4000fffe0ff */
[----:B------:R-:W-:-:S03]  /*1730*/  UIADD3 UR43, UPT, UPT, UR42, -UR41, URZ ;  /* 0x800000292a2b7290 */ /* 0x000fc6000fffe0ff */
[----:B------:R-:W-:-:S04]  /*1740*/  @UP2 UIADD3 UR24, UPT, UPT, UR41, URZ, URZ ;  /* 0x000000ff29182290 */ /* 0x000fc8000fffe0ff */
[----:B-123--:R-:W-:-:S12]  /*1750*/  UIADD3 UR24, UPT, UPT, UR24, 0x1, URZ ;  /* 0x0000000118187890 */ /* 0x00efd8000fffe0ff */
.L_x_42:
[----:B------:R-:W-:Y:S01]  /*1760*/  UISETP.NE.AND UP0, UPT, UR48, URZ, UPT ;  /* 0x000000ff3000728c */ /* 0x000fe2000bf05270 */
[----:B------:R-:W1:Y:S08]  /*1770*/  S2UR UR48, SR_CgaCtaId ;  /* 0x00000000003079c3 */ /* 0x000e700000008800 */
[----:B------:R-:W-:Y:S05]  /*1780*/  BRA.U UP0, `(.L_x_23) ;  /* 0x0000000100347547 */ /* 0x000fea000b800000 */
[----:B------:R-:W2:Y:S01]  /*1790*/  S2R R0, SR_CgaCtaId ;  /* 0x0000000000007919 */ /* 0x000ea20000008800 */
[----:B------:R-:W-:-:S04]  /*17a0*/  MOV R2, 0x400 ;  /* 0x0000040000027802 */ /* 0x000fc80000000f00 */
[----:B--2---:R-:W-:Y:S02]  /*17b0*/  LEA R0, R0, R2, 0x18 ;  /* 0x0000000200007211 */ /* 0x004fe400078ec0ff */
[----:B------:R-:W-:-:S03]  /*17c0*/  SHF.L.U32 R2, R8, 0x1f, RZ ;  /* 0x0000001f08027819 */ /* 0x000fc600000006ff */
[----:B------:R-:W-:-:S04]  /*17d0*/  IMAD R0, R9, 0x8, R0 ;  /* 0x0000000809007824 */ /* 0x000fc800078e0200 */
[----:B------:R-:W2:Y:S02]  /*17e0*/  SYNCS.PHASECHK.TRANS64.TRYWAIT P0, [R0+URZ+0xc0], R2 ;  /* 0x0000c002000075a7 */ /* 0x000ea400080011ff */
[----:B--2---:R-:W-:Y:S05]  /*17f0*/  @!P0 BRA `(.L_x_24) ;  /* 0x0000004c00dc8947 */ /* 0x004fea0003800000 */
.L_x_101:
[----:B------:R-:W-:Y:S01]  /*1800*/  VIADD R9, R9, 0x1 ;  /* 0x0000000109097836 */ /* 0x000fe20000000000 */
[----:B------:R2:W-:Y:S04]  /*1810*/  SYNCS.ARRIVE.TRANS64.A1T0 RZ, [R0+URZ+0xb0], RZ ;  /* 0x0000b0ff00ff79a7 */ /* 0x0005e800081000ff */
[----:B------:R-:W-:-:S04]  /*1820*/  ISETP.NE.AND P0, PT, R9, 0x2, PT ;  /* 0x000000020900780c */ /* 0x000fc80003f05270 */
[----:B------:R-:W-:Y:S02]  /*1830*/  SEL R9, R9, RZ, P0 ;  /* 0x000000ff09097207 */ /* 0x000fe40000000000 */
[----:B--2---:R-:W-:-:S04]  /*1840*/  SEL R0, RZ, 0x1, P0 ;  /* 0x00000001ff007807 */ /* 0x004fc80000000000 */
[----:B------:R-:W-:-:S07]  /*1850*/  LOP3.LUT R8, R8, R0, RZ, 0x3c, !PT ;  /* 0x0000000008087212 */ /* 0x000fce00078e3cff */
.L_x_23:
[----:B------:R-:W-:Y:S01]  /*1860*/  UMOV UR6, 0x400 ;  /* 0x0000040000067882 */ /* 0x000fe20000000000 */
[----:B------:R-:W-:Y:S01]  /*1870*/  SHF.L.U32 R0, R12, 0x1f, RZ ;  /* 0x0000001f0c007819 */ /* 0x000fe200000006ff */
[----:B-1----:R-:W-:Y:S02]  /*1880*/  ULEA UR6, UR48, UR6, 0x18 ;  /* 0x0000000630067291 */ /* 0x002fe4000f8ec0ff */
[----:B------:R-:W-:Y:S02]  /*1890*/  UISETP.GE.U32.AND UP0, UPT, UR47, 0xff, UPT ;  /* 0x000000ff2f00788c */ /* 0x000fe4000bf06070 */
[----:B------:R-:W-:Y:S02]  /*18a0*/  ULEA UR4, UR5, UR6, 0x3 ;  /* 0x0000000605047291 */ /* 0x000fe4000f8e18ff */
[----:B------:R-:W-:Y:S02]  /*18b0*/  USHF.L.U32 UR11, UR45, 0x6, URZ ;  /* 0x000000062d0b7899 */ /* 0x000fe400080006ff */
[----:B------:R-:W-:Y:S01]  /*18c0*/  ULEA UR35, UR46, UR44, 0x6 ;  /* 0x0000002c2e237291 */ /* 0x000fe2000f8e30ff */
[----:B------:R-:W-:-:S04]  /*18d0*/  UMOV UR13, URZ ;  /* 0x000000ff000d7c82 */ /* 0x000fc80008000000 */
[----:B------:R1:W2:Y:S01]  /*18e0*/  SYNCS.PHASECHK.TRANS64.TRYWAIT P0, [UR4+0x18], R0 ;  /* 0x00001800ff0075a7 */ /* 0x0002a20008001104 */
[----:B------:R-:W-:Y:S06]  /*18f0*/  BRA.U !UP0, `(.L_x_25) ;  /* 0x0000000108bc7547 */ /* 0x000fec000b800000 */
[----:B------:R-:W-:Y:S01]  /*1900*/  UMOV UR7, URZ ;  /* 0x000000ff00077c82 */ /* 0x000fe20008000000 */
[----:B------:R-:W-:-:S05]  /*1910*/  UMOV UR4, UR5 ;  /* 0x0000000500047c82 */ /* 0x000fca0008000000 */
.L_x_31:
[----:B------:R-:W-:Y:S01]  /*1920*/  ULEA UR33, UR4, UR6, 0x3 ;  /* 0x0000000604217291 */ /* 0x000fe2000f8e18ff */
[----:B--2---:R-:W-:Y:S01]  /*1930*/  @!P3 MOV R2, 0x4000 ;  /* 0x000040000002b802 */ /* 0x004fe20000000f00 */
[----:B--2-4-:R-:W-:Y:S10]  /*1940*/  @P0 BRA `(.L_x_26) ;  /* 0x00000000000c0947 */ /* 0x014ff40003800000 */
[----:B------:R-:W-:-:S04]  /*1950*/  SHF.L.U32 R3, R12, 0x1f, RZ ;  /* 0x0000001f0c037819 */ /* 0x000fc800000006ff */
[----:B------:R-:W2:Y:S02]  /*1960*/  SYNCS.PHASECHK.TRANS64.TRYWAIT P0, [UR33+0x18], R3 ;  /* 0x00001803ff0075a7 */ /* 0x000ea40008001121 */
[----:B--2---:R-:W-:Y:S05]  /*1970*/  @!P0 BRA `(.L_x_27) ;  /* 0x0000004c00908947 */ /* 0x004fea0003800000 */
.L_x_26:
[----:B------:R2:W-:Y:S01]  /*1980*/  @!P3 SYNCS.ARRIVE.TRANS64 RZ, [UR33], R2 ;  /* 0x00000002ffffb9a7 */ /* 0x0005e20008000021 */
[----:B------:R-:W-:-:S04]  /*1990*/  ULOP3.LUT UR5, UR25, 0x2, URZ, 0xfc, !UPT ;  /* 0x0000000219057892 */ /* 0x000fc8000f8efcff */
[----:B------:R-:W-:-:S09]  /*19a0*/  UISETP.NE.AND UP0, UPT, UR5, 0x2, UPT ;  /* 0x000000020500788c */ /* 0x000fd2000bf05270 */
[----:B------:R-:W-:Y:S05]  /*19b0*/  BRA.U UP0, `(.L_x_28) ;  /* 0x0000000100047547 */ /* 0x000fea000b800000 */
[----:B------:R-:W-:Y:S05]  /*19c0*/  BPT.TRAP 0x1 ;  /* 0x000000040000795c */ /* 0x000fea0000300000 */
.L_x_28:
[----:B------:R-:W-:Y:S04]  /*19d0*/  BSSY.RECONVERGENT B0, `(.L_x_29) ;  /* 0x0000003000007945 */ /* 0x000fe80003800200 */
[----:B------:R-:W-:Y:S05]  /*19e0*/  @P2 BRA `(.L_x_30) ;  /* 0x0000000000042947 */ /* 0x000fea0003800000 */
[----:B------:R-:W-:Y:S05]  /*19f0*/  BPT.TRAP 0x1 ;  /* 0x000000040000795c */ /* 0x000fea0000300000 */
.L_x_30:
[----:B------:R-:W-:Y:S05]  /*1a00*/  BSYNC.RECONVERGENT B0 ;  /* 0x0000000000007941 */ /* 0x000fea0003800200 */
.L_x_29:
[----:B------:R-:W-:Y:S02]  /*1a10*/  UIADD3 UR5, UPT, UPT, UR4, 0x1, URZ ;  /* 0x0000000104057890 */ /* 0x000fe4000fffe0ff */
[----:B------:R-:W-:Y:S02]  /*1a20*/  UIADD3 UR16, UP1, UPT, UR28, 0x80, URZ ;  /* 0x000000801c107890 */ /* 0x000fe4000ff3e0ff */
[----:B------:R-:W-:Y:S02]  /*1a30*/  UISETP.NE.AND UP0, UPT, UR5, 0x3, UPT ;  /* 0x000000030500788c */ /* 0x000fe4000bf05270 */
[----:B------:R-:W-:Y:S02]  /*1a40*/  USHF.L.U32 UR34, UR7, 0x7, URZ ;  /* 0x0000000707227899 */ /* 0x000fe400080006ff */
[----:B------:R-:W-:Y:S02]  /*1a50*/  USEL UR9, URZ, 0x1, UP0 ;  /* 0x00000001ff097887 */ /* 0x000fe40008000000 */
[----:B------:R-:W-:-:S02]  /*1a60*/  USEL UR5, UR5, URZ, UP0 ;  /* 0x000000ff05057287 */ /* 0x000fc40008000000 */
[----:B------:R-:W-:Y:S02]  /*1a70*/  UIADD3 UR14, UP0, UPT, UR28, 0x180, URZ ;  /* 0x000001801c0e7890 */ /* 0x000fe4000ff1e0ff */
[----:B------:R-:W-:Y:S01]  /*1a80*/  ULEA UR8, UR5, UR6, 0x3 ;  /* 0x0000000605087291 */ /* 0x000fe2000f8e18ff */
[----:B------:R-:W-:Y:S01]  /*1a90*/  LOP3.LUT R12, R12, UR9, RZ, 0x3c, !PT ;  /* 0x000000090c0c7c12 */ /* 0x000fe2000f8e3cff */
[----:B------:R-:W-:Y:S02]  /*1aa0*/  UIADD3.X UR17, UPT, UPT, URZ, UR29, URZ, UP1, !UPT ;  /* 0x0000001dff117290 */ /* 0x000fe40008ffe4ff */
[----:B------:R-:W-:Y:S01]  /*1ab0*/  UIADD3.X UR15, UPT, UPT, URZ, UR29, URZ, UP0, !UPT ;  /* 0x0000001dff0f7290 */ /* 0x000fe200087fe4ff */
[----:B-1----:R-:W-:Y:S01]  /*1ac0*/  SHF.L.U32 R0, R12, 0x1f, RZ ;  /* 0x0000001f0c007819 */ /* 0x002fe200000006ff */
[----:B------:R-:W-:Y:S01]  /*1ad0*/  UMOV UR18, 0x0 ;  /* 0x0000000000127882 */ /* 0x000fe20000000000 */
[----:B------:R-:W-:Y:S01]  /*1ae0*/  UMOV UR19, 0x10000000 ;  /* 0x1000000000137882 */ /* 0x000fe20000000000 */
[----:B------:R-:W-:Y:S01]  /*1af0*/  UMOV UR12, UR36 ;  /* 0x00000024000c7c82 */ /* 0x000fe20008000000 */
[----:B------:R3:W4:Y:S01]  /*1b00*/  SYNCS.PHASECHK.TRANS64.TRYWAIT P0, [UR8+0x18], R0 ;  /* 0x00001800ff0075a7 */ /* 0x0007220008001108 */
[----:B------:R-:W-:Y:S01]  /*1b10*/  USHF.L.U32 UR8, UR4, 0xd, URZ ;  /* 0x0000000d04087899 */ /* 0x000fe200080006ff */
[----:B------:R-:W-:-:S02]  /*1b20*/  UMOV UR9, UR33 ;  /* 0x0000002100097c82 */ /* 0x000fc40008000000 */
[----:B------:R-:W-:Y:S01]  /*1b30*/  UMOV UR4, 0x30000 ;  /* 0x0003000000047882 */ /* 0x000fe20000000000 */
[----:B------:R-:W-:Y:S02]  /*1b40*/  ULOP3.LUT UR32, UR8, UR21, URZ, 0xfc, !UPT ;  /* 0x0000001508207292 */ /* 0x000fe4000f8efcff */
[----:B------:R-:W-:Y:S02]  /*1b50*/  UIADD3 UR8, UPT, UPT, UR6, 0x8400, UR8 ;  /* 0x0000840006087890 */ /* 0x000fe4000fffe008 */
[----:B------:R-:W-:Y:S01]  /*1b60*/  UIADD3 UR32, UPT, UPT, UR6, 0x2400, UR32 ;  /* 0x0000240006207890 */ /* 0x000fe2000fffe020 */
[----:B------:R-:W-:Y:S01]  /*1b70*/  UMOV UR10, UR34 ;  /* 0x00000022000a7c82 */ /* 0x000fe20008000000 */
[----:B------:R-:W-:Y:S01]  /*1b80*/  UIADD3 UR7, UPT, UPT, UR7, 0x1, URZ ;  /* 0x0000000107077890 */ /* 0x000fe2000fffe0ff */
[----:B------:R-:W-:-:S03]  /*1b90*/  UMOV UR13, UR24 ;  /* 0x00000018000d7c82 */ /* 0x000fc60008000000 */
[----:B------:R-:W-:-:S03]  /*1ba0*/  UISETP.NE.AND UP0, UPT, UR7, UR24, UPT ;  /* 0x000000180700728c */ /* 0x000fc6000bf05270 */
[----:B------:R1:W-:Y:S01]  /*1bb0*/  UTMALDG.3D.MULTICAST [UR32], [UR16], UR4, desc[UR18] ;  /* 0x00001220100073b4 */ /* 0x0003e20008011804 */
[----:B------:R3:W-:Y:S01]  /*1bc0*/  UTMALDG.3D [UR8], [UR14], desc[UR18] ;  /* 0x000012080e0075b4 */ /* 0x0007e20008011000 */
[----:B-1----:R-:W-:-:S04]  /*1bd0*/  UMOV UR4, UR5 ;  /* 0x0000000500047c82 */ /* 0x002fc80008000000 */
[----:B---3--:R-:W-:Y:S05]  /*1be0*/  BRA.U UP0, `(.L_x_31) ;  /* 0xfffffffd004c7547 */ /* 0x008fea000b83ffff */
.L_x_25:
[----:B------:R-:W-:Y:S01]  /*1bf0*/  ULEA UR4, UR5, UR6, 0x3 ;  /* 0x0000000605047291 */ /* 0x000fe2000f8e18ff */
[----:B-1----:R-:W-:Y:S01]  /*1c00*/  SHF.L.U32 R0, R12, 0x1f, RZ ;  /* 0x0000001f0c007819 */ /* 0x002fe200000006ff */
[----:B------:R-:W-:Y:S01]  /*1c10*/  @!P1 SYNCS.ARRIVE.TRANS64.A1T0 RZ, [UR6+0x48], RZ ;  /* 0x000048ffffff99a7 */ /* 0x000fe20008100006 */
[----:B------:R-:W-:-:S06]  /*1c20*/  UISETP.GT.AND UP0, UPT, UR42, UR41, UPT ;  /* 0x000000292a00728c */ /* 0x000fcc000bf04270 */
[----:B--2-4-:R1:W2:Y:S03]  /*1c30*/  SYNCS.PHASECHK.TRANS64.TRYWAIT P0, [UR4+0x18], R0 ;  /* 0x00001800ff0075a7 */ /* 0x0142a60008001104 */
[----:B------:R-:W-:Y:S05]  /*1c40*/  BRA.U !UP0, `(.L_x_32) ;  /* 0x0000000108c07547 */ /* 0x000fea000b800000 */
[----:B------:R-:W-:Y:S01]  /*1c50*/  UIADD3 UR26, UPT, UPT, UR43, UR13, URZ ;  /* 0x0000000d2b1a7290 */ /* 0x000fe2000fffe0ff */
[----:B------:R-:W-:-:S11]  /*1c60*/  UMOV UR4, UR5 ;  /* 0x0000000500047c82 */ /* 0x000fd60008000000 */
.L_x_38:
[----:B------:R-:W-:Y:S01]  /*1c70*/  ULEA UR17, UR4, UR6, 0x3 ;  /* 0x0000000604117291 */ /* 0x000fe2000f8e18ff */
[----:B--2---:R-:W-:Y:S01]  /*1c80*/  @!P3 MOV R2, 0x4000 ;  /* 0x000040000002b802 */ /* 0x004fe20000000f00 */
[----:B--2-4-:R-:W-:Y:S10]  /*1c90*/  @P0 BRA `(.L_x_33) ;  /* 0x00000000000c0947 */ /* 0x014ff40003800000 */
[----:B------:R-:W-:-:S04]  /*1ca0*/  SHF.L.U32 R3, R12, 0x1f, RZ ;  /* 0x0000001f0c037819 */ /* 0x000fc800000006ff */
[----:B------:R-:W2:Y:S02]  /*1cb0*/  SYNCS.PHASECHK.TRANS64.TRYWAIT P0, [UR17+0x18], R3 ;  /* 0x00001803ff0075a7 */ /* 0x000ea40008001111 */
[----:B--2---:R-:W-:Y:S05]  /*1cc0*/  @!P0 BRA `(.L_x_34) ;  /* 0x0000004800d48947 */ /* 0x004fea0003800000 */
.L_x_33:
[----:B------:R2:W-:Y:S01]  /*1cd0*/  @!P3 SYNCS.ARRIVE.TRANS64 RZ, [UR17], R2 ;  /* 0x00000002ffffb9a7 */ /* 0x0005e20008000011 */
[----:B------:R-:W-:-:S04]  /*1ce0*/  ULOP3.LUT UR5, UR25, 0x2, URZ, 0xfc, !UPT ;  /* 0x0000000219057892 */ /* 0x000fc8000f8efcff */
[----:B------:R-:W-:-:S09]  /*1cf0*/  UISETP.NE.AND UP0, UPT, UR5, 0x2, UPT ;  /* 0x000000020500788c */ /* 0x000fd2000bf05270 */
[----:B------:R-:W-:Y:S05]  /*1d00*/  BRA.U UP0, `(.L_x_35) ;  /* 0x0000000100047547 */ /* 0x000fea000b800000 */
[----:B------:R-:W-:Y:S05]  /*1d10*/  BPT.TRAP 0x1 ;  /* 0x000000040000795c */ /* 0x000fea0000300000 */
.L_x_35:
[----:B------:R-:W-:Y:S04]  /*1d20*/  BSSY.RECONVERGENT B0, `(.L_x_36) ;  /* 0x0000003000007945 */ /* 0x000fe80003800200 */
[----:B------:R-:W-:Y:S05]  /*1d30*/  @P2 BRA `(.L_x_37) ;  /* 0x0000000000042947 */ /* 0x000fea0003800000 */
[----:B------:R-:W-:Y:S05]  /*1d40*/  BPT.TRAP 0x1 ;  /* 0x000000040000795c */ /* 0x000fea0000300000 */
.L_x_37:
[----:B------:R-:W-:Y:S05]  /*1d50*/  BSYNC.RECONVERGENT B0 ;  /* 0x0000000000007941 */ /* 0x000fea0003800200 */
.L_x_36:
[----:B------:R-:W-:Y:S02]  /*1d60*/  UIADD3 UR5, UPT, UPT, UR4, 0x1, URZ ;  /* 0x0000000104057890 */ /* 0x000fe4000fffe0ff */
[----:B------:R-:W-:Y:S02]  /*1d70*/  UIADD3 UR14, UP1, UPT, UR28, 0x80, URZ ;  /* 0x000000801c0e7890 */ /* 0x000fe4000ff3e0ff */
[----:B------:R-:W-:Y:S02]  /*1d80*/  UISETP.NE.AND UP0, UPT, UR5, 0x3, UPT ;  /* 0x000000030500788c */ /* 0x000fe4000bf05270 */
[----:B------:R-:W-:Y:S02]  /*1d90*/  USHF.L.U32 UR18, UR13, 0x7, URZ ;  /* 0x000000070d127899 */ /* 0x000fe400080006ff */
[----:B------:R-:W-:Y:S02]  /*1da0*/  USEL UR8, URZ, 0x1, UP0 ;  /* 0x00000001ff087887 */ /* 0x000fe40008000000 */
[----:B------:R-:W-:-:S02]  /*1db0*/  USEL UR5, UR5, URZ, UP0 ;  /* 0x000000ff05057287 */ /* 0x000fc40008000000 */
[----:B------:R-:W-:Y:S02]  /*1dc0*/  UIADD3 UR22, UP0, UPT, UR28, 0x180, URZ ;  /* 0x000001801c167890 */ /* 0x000fe4000ff1e0ff */
[----:B------:R-:W-:Y:S01]  /*1dd0*/  LOP3.LUT R12, R12, UR8, RZ, 0x3c, !PT ;  /* 0x000000080c0c7c12 */ /* 0x000fe2000f8e3cff */
[----:B------:R-:W-:Y:S02]  /*1de0*/  USHF.L.U32 UR8, UR4, 0xd, URZ ;  /* 0x0000000d04087899 */ /* 0x000fe400080006ff */
[----:B------:R-:W-:Y:S01]  /*1df0*/  ULEA UR7, UR5, UR6, 0x3 ;  /* 0x0000000605077291 */ /* 0x000fe2000f8e18ff */
[----:B-1----:R-:W-:Y:S01]  /*1e00*/  SHF.L.U32 R0, R12, 0x1f, RZ ;  /* 0x0000001f0c007819 */ /* 0x002fe200000006ff */
[----:B------:R-:W-:Y:S02]  /*1e10*/  ULOP3.LUT UR16, UR8, UR21, URZ, 0xfc, !UPT ;  /* 0x0000001508107292 */ /* 0x000fe4000f8efcff */
[----:B------:R-:W-:Y:S02]  /*1e20*/  UIADD3.X UR15, UPT, UPT, URZ, UR29, URZ, UP1, !UPT ;  /* 0x0000001dff0f7290 */ /* 0x000fe40008ffe4ff */
[----:B------:R-:W-:-:S02]  /*1e30*/  UIADD3 UR16, UPT, UPT, UR6, 0x2400, UR16 ;  /* 0x0000240006107890 */ /* 0x000fc4000fffe010 */
[----:B------:R-:W-:Y:S01]  /*1e40*/  UIADD3 UR8, UPT, UPT, UR6, 0x8400, UR8 ;  /* 0x0000840006087890 */ /* 0x000fe2000fffe008 */
[----:B------:R3:W4:Y:S01]  /*1e50*/  SYNCS.PHASECHK.TRANS64.TRYWAIT P0, [UR7+0x18], R0 ;  /* 0x00001800ff0075a7 */ /* 0x0007220008001107 */
[----:B------:R-:W-:Y:S01]  /*1e60*/  UIADD3.X UR23, UPT, UPT, URZ, UR29, URZ, UP0, !UPT ;  /* 0x0000001dff177290 */ /* 0x000fe200087fe4ff */
[----:B------:R-:W-:Y:S01]  /*1e70*/  UMOV UR4, 0x30000 ;  /* 0x0003000000047882 */ /* 0x000fe20000000000 */
[----:B------:R-:W-:Y:S01]  /*1e80*/  UMOV UR30, 0x0 ;  /* 0x00000000001e7882 */ /* 0x000fe20000000000 */
[----:B------:R-:W-:Y:S01]  /*1e90*/  UMOV UR31, 0x10000000 ;  /* 0x10000000001f7882 */ /* 0x000fe20000000000 */
[----:B------:R-:W-:Y:S01]  /*1ea0*/  UMOV UR19, UR35 ;  /* 0x0000002300137c82 */ /* 0x000fe20008000000 */
[----:B------:R-:W-:Y:S01]  /*1eb0*/  UMOV UR20, UR36 ;  /* 0x0000002400147c82 */ /* 0x000fe20008000000 */
[----:B------:R-:W-:Y:S01]  /*1ec0*/  UMOV UR12, UR36 ;  /* 0x00000024000c7c82 */ /* 0x000fe20008000000 */
[----:B------:R-:W-:Y:S01]  /*1ed0*/  UMOV UR9, UR17 ;  /* 0x0000001100097c82 */ /* 0x000fe20008000000 */
[----:B------:R-:W-:Y:S01]  /*1ee0*/  UMOV UR10, UR18 ;  /* 0x00000012000a7c82 */ /* 0x000fe20008000000 */
[----:B------:R1:W-:Y:S01]  /*1ef0*/  UTMALDG.3D.MULTICAST [UR16], [UR14], UR4, desc[UR30] ;  /* 0x00001e100e0073b4 */ /* 0x0003e20008011804 */
[----:B------:R-:W-:-:S04]  /*1f00*/  UIADD3 UR13, UPT, UPT, UR13, 0x1, URZ ;  /* 0x000000010d0d7890 */ /* 0x000fc8000fffe0ff */
[----:B------:R-:W-:Y:S01]  /*1f10*/  UISETP.NE.AND UP0, UPT, UR13, UR26, UPT ;  /* 0x0000001a0d00728c */ /* 0x000fe2000bf05270 */
[----:B------:R3:W-:Y:S01]  /*1f20*/  UTMALDG.3D [UR8], [UR22], desc[UR30] ;  /* 0x00001e08160075b4 */ /* 0x0007e20008011000 */
[----:B-1----:R-:W-:-:S07]  /*1f30*/  UMOV UR4, UR5 ;  /* 0x0000000500047c82 */ /* 0x002fce0008000000 */
[----:B---3--:R-:W-:Y:S05]  /*1f40*/  BRA.U UP0, `(.L_x_38) ;  /* 0xfffffffd00487547 */ /* 0x008fea000b83ffff */
.L_x_32:
[C---:B------:R-:W-:Y:S01]  /*1f50*/  LEA R3, R11.reuse, UR6, 0x3 ;  /* 0x000000060b037c11 */ /* 0x040fe2000f8e18ff */
[----:B------:R-:W-:Y:S01]  /*1f60*/  NOP ;  /* 0x0000000000007918 */ /* 0x000fe20000000000 */
[----:B-1----:R-:W-:Y:S02]  /*1f70*/  SHF.L.U32 R0, R10, 0x1f, RZ ;  /* 0x0000001f0a007819 */ /* 0x002fe400000006ff */
[----:B------:R-:W-:Y:S02]  /*1f80*/  LEA R4, R11, UR6, 0x4 ;  /* 0x000000060b047c11 */ /* 0x000fe4000f8e20ff */
[----:B--2-4-:R-:W1:Y:S02]  /*1f90*/  SYNCS.PHASECHK.TRANS64.TRYWAIT P0, [R3+URZ+0x50], R0 ;  /* 0x00005000030075a7 */ /* 0x014e6400080011ff */
[----:B-1----:R-:W-:Y:S05]  /*1fa0*/  @!P0 BRA `(.L_x_39) ;  /* 0x0000004800348947 */ /* 0x002fea0003800000 */
.L_x_104:
[----:B------:R-:W2:Y:S01]  /*1fb0*/  LDS.128 R4, [R4+0xe0] ;  /* 0x0000e00004047984 */ /* 0x000ea20000000c00 */
[----:B------:R-:W-:Y:S01]  /*1fc0*/  UISETP.GE.AND UP0, UPT, UR40, 0x1, UPT ;  /* 0x000000012800788c */ /* 0x000fe2000bf06270 */
[----:B------:R-:W-:Y:S01]  /*1fd0*/  @!PT LDS RZ, [RZ] ;  /* 0x00000000fffff984 */ /* 0x000fe20000000800 */
[----:B------:R-:W-:Y:S01]  /*1fe0*/  @!PT LDS RZ, [RZ] ;  /* 0x00000000fffff984 */ /* 0x000fe20000000800 */
[----:B------:R-:W-:Y:S01]  /*1ff0*/  @!PT LDS RZ, [RZ] ;  /* 0x00000000fffff984 */ /* 0x000fe20000000800 */
[----:B------:R-:W-:Y:S01]  /*2000*/  @!PT LDS RZ, [RZ] ;  /* 0x00000000fffff984 */ /* 0x000fe20000000800 */
[----:B------:R3:W-:Y:S06]  /*2010*/  MEMBAR.ALL.CTA ;  /* 0x0000000000007992 */ /* 0x0007ec0000008000 */
[----:B---3--:R-:W3:Y:S01]  /*2020*/  FENCE.VIEW.ASYNC.S ;  /* 0x00000000000073c6 */ /* 0x008ee20000000000 */
[----:B--2---:R-:W-:-:S13]  /*2030*/  LOP3.LUT P0, RZ, R6, 0x1, RZ, 0xc0, !PT ;  /* 0x0000000106ff7812 */ /* 0x004fda000780c0ff */
[----:B---3--:R-:W-:Y:S01]  /*2040*/  VOTEU.ANY UP1, P0 ;  /* 0x0000000000ff7886 */ /* 0x008fe20000020100 */
[----:B------:R-:W-:-:S13]  /*2050*/  PLOP3.LUT P0, PT, PT, PT, UP1, 0x80, 0x8 ;  /* 0x000000000008781c */ /* 0x000fda0003f0f018 */
[----:B-1----:R-:W-:Y:S02]  /*2060*/  @P0 LOP3.LUT R0, R5, 0xffff, RZ, 0xc0, !PT ;  /* 0x0000ffff05000812 */ /* 0x002fe400078ec0ff */
[----:B------:R-:W-:Y:S02]  /*2070*/  @P0 MOV R2, R4 ;  /* 0x0000000400020202 */ /* 0x000fe40000000f00 */
[----:B------:R-:W-:Y:S01]  /*2080*/  @P0 R2UR UR7, R0 ;  /* 0x00000000000702ca */ /* 0x000fe200000e0000 */
[----:B------:R-:W-:Y:S01]  /*2090*/  VIADD R0, R3, 0x60 ;  /* 0x0000006003007836 */ /* 0x000fe20000000000 */
[----:B------:R-:W-:Y:S02]  /*20a0*/  @P0 SHF.R.U32.HI R4, RZ, 0x10, R5 ;  /* 0x00000010ff040819 */ /* 0x000fe40000011605 */
[----:B------:R-:W-:Y:S02]  /*20b0*/  @P0 R2UR UR8, R2 ;  /* 0x00000000020802ca */ /* 0x000fe400000e0000 */
[----:B------:R-:W-:-:S02]  /*20c0*/  PRMT R0, RZ, 0x654, R0 ;  /* 0x00000654ff007816 */ /* 0x000fc40000000000 */
[----:B------:R-:W-:Y:S02]  /*20d0*/  @P0 R2UR UR4, R4 ;  /* 0x00000000040402ca */ /* 0x000fe400000e0000 */
[----:B------:R1:W-:Y:S03]  /*20e0*/  SYNCS.ARRIVE.TRANS64.RED.A1T0 RZ, [R0+URZ], RZ ;  /* 0x000000ff00ff79a7 */ /* 0x0003e600081004ff */
[----:B------:R-:W-:-:S04]  /*20f0*/  @UP1 UMOV UR27, UR7 ;  /* 0x00000007001b1c82 */ /* 0x000fc80008000000 */
[----:B------:R-:W-:-:S04]  /*2100*/  @UP1 UMOV UR37, UR8 ;  /* 0x0000000800251c82 */ /* 0x000fc80008000000 */
[----:B------:R-:W-:Y:S01]  /*2110*/  @UP1 UMOV UR36, UR4 ;  /* 0x0000000400241c82 */ /* 0x000fe20008000000 */
[----:B------:R-:W-:Y:S05]  /*2120*/  BRA.U !UP0, `(.L_x_40) ;  /* 0x0000000108d47547 */ /* 0x000fea000b800000 */
[----:B------:R-:W2:Y:S01]  /*2130*/  LDCU.128 UR12, c[0x0][0xb10] ;  /* 0x00016200ff0c77ac */ /* 0x000ea20008000c00 */
[----:B------:R-:W3:Y:S01]  /*2140*/  LDCU UR26, c[0x0][0xb20] ;  /* 0x00016400ff1a77ac */ /* 0x000ee20008000800 */
[----:B------:R-:W4:Y:S01]  /*2150*/  LDCU UR20, c[0x0][0xb0c] ;  /* 0x00016180ff1477ac */ /* 0x000f220008000800 */
[----:B------:R-:W1:Y:S01]  /*2160*/  LDCU.64 UR10, c[0x0][0xb28] ;  /* 0x00016500ff0a77ac */ /* 0x000e620008000a00 */
[----:B------:R-:W-:Y:S02]  /*2170*/  UISETP.NE.AND UP3, UPT, UR40, 0x1, UPT ;  /* 0x000000012800788c */ /* 0x000fe4000bf65270 */
[----:B--2---:R-:W-:Y:S02]  /*2180*/  UIMAD.WIDE.U32 UR16, UR38, UR15, URZ ;  /* 0x0000000f261072a5 */ /* 0x004fe4000f8e00ff */
[----:B------:R-:W-:Y:S02]  /*2190*/  UIMAD.WIDE.U32 UR8, UR39, UR12, URZ ;  /* 0x0000000c270872a5 */ /* 0x000fe4000f8e00ff */
[----:B------:R-:W-:-:S02]  /*21a0*/  UISETP.NE.AND UP0, UPT, UR14, 0x1, UPT ;  /* 0x000000010e00788c */ /* 0x000fc4000bf05270 */
[----:B------:R-:W-:Y:S01]  /*21b0*/  UIMAD.WIDE.U32 UR22, UR27, UR15, URZ ;  /* 0x0000000f1b1672a5 */ /* 0x000fe2000f8e00ff */
[----:B------:R-:W-:Y:S02]  /*21c0*/  UMOV UR16, UR17 ;  /* 0x0000001100107c82 */ /* 0x000fe40008000000 */
[----:B------:R-:W-:Y:S01]  /*21d0*/  UMOV UR8, UR9 ;  /* 0x0000000900087c82 */ /* 0x000fe20008000000 */
[----:B---3--:R-:W-:Y:S02]  /*21e0*/  USHF.R.U32.HI UR16, URZ, UR26, UR16 ;  /* 0x0000001aff107299 */ /* 0x008fe40008011610 */
[----:B----4-:R-:W-:Y:S02]  /*21f0*/  UISETP.NE.AND UP2, UPT, UR20, 0x1, UPT ;  /* 0x000000011400788c */ /* 0x010fe4000bf45270 */
[----:B------:R-:W-:Y:S02]  /*2200*/  USHF.R.U32.HI UR8, URZ, UR13, UR8 ;  /* 0x0000000dff087299 */ /* 0x000fe40008011608 */
[----:B------:R-:W-:-:S02]  /*2210*/  USEL UR7, UR38, UR16, !UP0 ;  /* 0x0000001026077287 */ /* 0x000fc4000c000000 */
[----:B------:R-:W-:Y:S02]  /*2220*/  USEL UR8, UR39, UR8, !UP2 ;  /* 0x0000000827087287 */ /* 0x000fe4000d000000 */
[----:B-1----:R-:W-:Y:S01]  /*2230*/  UIMAD.WIDE.U32 UR16, UR7, UR10, URZ ;  /* 0x0000000a071072a5 */ /* 0x002fe2000f8e00ff */
[----:B------:R-:W-:Y:S01]  /*2240*/  UMOV UR4, UR23 ;  /* 0x0000001700047c82 */ /* 0x000fe20008000000 */
[----:B------:R-:W-:Y:S02]  /*2250*/  UIMAD.WIDE.U32 UR18, UR37, UR12, URZ ;  /* 0x0000000c251272a5 */ /* 0x000fe4000f8e00ff */
[----:B------:R-:W-:-:S03]  /*2260*/  UIMAD.WIDE.U32 UR22, UR8, UR10, URZ ;  /* 0x0000000a081672a5 */ /* 0x000fc6000f8e00ff */
[----:B------:R-:W-:Y:S01]  /*2270*/  UMOV UR16, UR17 ;  /* 0x0000001100107c82 */ /* 0x000fe20008000000 */
[----:B------:R-:W-:Y:S02]  /*2280*/  USHF.R.U32.HI UR4, URZ, UR26, UR4 ;  /* 0x0000001aff047299 */ /* 0x000fe40008011604 */
[----:B------:R-:W-:Y:S01]  /*2290*/  @UP3 USHF.R.U32.HI UR7, URZ, UR11, UR16 ;  /* 0x0000000bff073299 */ /* 0x000fe20008011610 */
[----:B------:R-:W-:Y:S01]  /*22a0*/  UMOV UR18, UR19 ;  /* 0x0000001300127c82 */ /* 0x000fe20008000000 */
[----:B------:R-:W-:Y:S01]  /*22b0*/  UMOV UR22, UR23 ;  /* 0x0000001700167c82 */ /* 0x000fe20008000000 */
[----:B------:R-:W-:Y:S02]  /*22c0*/  USHF.R.U32.HI UR13, URZ, UR13, UR18 ;  /* 0x0000000dff0d7299 */ /* 0x000fe40008011612 */
[----:B------:R-:W-:Y:S02]  /*22d0*/  USEL UR4, UR27, UR4, !UP0 ;  /* 0x000000041b047287 */ /* 0x000fe4000c000000 */
[----:B------:R-:W-:-:S02]  /*22e0*/  @UP3 USHF.R.U32.HI UR8, URZ, UR11, UR22 ;  /* 0x0000000bff083299 */ /* 0x000fc40008011616 */
[----:B------:R-:W-:Y:S02]  /*22f0*/  UIMAD UR9, UR40, UR7, URZ ;  /* 0x00000007280972a4 */ /* 0x000fe4000f8e02ff */
[----:B------:R-:W-:Y:S02]  /*2300*/  USEL UR7, UR37, UR13, !UP2 ;  /* 0x0000000d25077287 */ /* 0x000fe4000d000000 */
[----:B------:R-:W-:Y:S02]  /*2310*/  UIMAD UR12, UR40, UR8, URZ ;  /* 0x00000008280c72a4 */ /* 0x000fe4000f8e02ff */
[----:B------:R-:W-:Y:S02]  /*2320*/  UISETP.GE.AND UP0, UPT, UR4, UR9, UPT ;  /* 0x000000090400728c */ /* 0x000fe4000bf06270 */
[----:B------:R-:W-:Y:S02]  /*2330*/  UIMAD.WIDE.U32 UR16, UR4, UR10, URZ ;  /* 0x0000000a041072a5 */ /* 0x000fe4000f8e00ff */
[----:B------:R-:W-:-:S02]  /*2340*/  UISETP.GE.OR UP0, UPT, UR7, UR12, UP0 ;  /* 0x0000000c0700728c */ /* 0x000fc40008706670 */
        /* <DEDUP_REMOVED lines=19> */
.L_x_40:
[----:B------:R-:W2:Y:S02]  /*2480*/  LDCU UR4, c[0x0][0xb30] ;  /* 0x00016600ff0477ac */ /* 0x000ea40008000800 */
[----:B--2---:R-:W-:-:S09]  /*2490*/  UISETP.NE.AND UP0, UPT, UR4, 0x1, UPT ;  /* 0x000000010400788c */ /* 0x004fd2000bf05270 */
[----:B------:R-:W-:Y:S05]  /*24a0*/  BRA.U UP0, `(.L_x_41) ;  /* 0x0000000100447547 */ /* 0x000fea000b800000 */
[----:B------:R-:W2:Y:S01]  /*24b0*/  LDCU.128 UR12, c[0x0][0xb10] ;  /* 0x00016200ff0c77ac */ /* 0x000ea20008000c00 */
[----:B------:R-:W3:Y:S01]  /*24c0*/  LDCU UR16, c[0x0][0xb0c] ;  /* 0x00016180ff1077ac */ /* 0x000ee20008000800 */
[----:B------:R-:W4:Y:S01]  /*24d0*/  LDCU UR17, c[0x0][0xb20] ;  /* 0x00016400ff1177ac */ /* 0x000f220008000800 */
[----:B--2---:R-:W-:Y:S02]  /*24e0*/  UIMAD.WIDE.U32 UR10, UR37, UR12, URZ ;  /* 0x0000000c250a72a5 */ /* 0x004fe4000f8e00ff */
[----:B------:R-:W-:Y:S02]  /*24f0*/  UIMAD.WIDE.U32 UR8, UR27, UR15, URZ ;  /* 0x0000000f1b0872a5 */ /* 0x000fe4000f8e00ff */
[----:B---3--:R-:W-:Y:S02]  /*2500*/  UISETP.NE.AND UP2, UPT, UR16, 0x1, UPT ;  /* 0x000000011000788c */ /* 0x008fe4000bf45270 */
[----:B------:R-:W-:Y:S01]  /*2510*/  UISETP.NE.AND UP0, UPT, UR14, 0x1, UPT ;  /* 0x000000010e00788c */ /* 0x000fe2000bf05270 */
[----:B------:R-:W-:-:S02]  /*2520*/  UMOV UR7, UR11 ;  /* 0x0000000b00077c82 */ /* 0x000fc40008000000 */
[----:B------:R-:W-:Y:S01]  /*2530*/  UMOV UR4, UR9 ;  /* 0x0000000900047c82 */ /* 0x000fe20008000000 */
[----:B------:R-:W-:Y:S02]  /*2540*/  USHF.R.U32.HI UR7, URZ, UR13, UR7 ;  /* 0x0000000dff077299 */ /* 0x000fe40008011607 */
[----:B----4-:R-:W-:Y:S02]  /*2550*/  USHF.R.U32.HI UR4, URZ, UR17, UR4 ;  /* 0x00000011ff047299 */ /* 0x010fe40008011604 */
[----:B------:R-:W-:Y:S02]  /*2560*/  USEL UR7, UR37, UR7, !UP2 ;  /* 0x0000000725077287 */ /* 0x000fe4000d000000 */
[----:B------:R-:W-:-:S04]  /*2570*/  USEL UR4, UR27, UR4, !UP0 ;  /* 0x000000041b047287 */ /* 0x000fc8000c000000 */
[----:B------:R-:W-:Y:S02]  /*2580*/  UIADD3 UR8, UPT, UPT, UR7, -UR4, URZ ;  /* 0x8000000407087290 */ /* 0x000fe4000fffe0ff */
[----:B------:R-:W-:Y:S02]  /*2590*/  UIADD3 UR4, UPT, UPT, -UR7, UR4, URZ ;  /* 0x0000000407047290 */ /* 0x000fe4000fffe1ff */
[----:B------:R-:W-:Y:S02]  /*25a0*/  UIMAD UR27, UR8, UR14, UR27 ;  /* 0x0000000e081b72a4 */ /* 0x000fe4000f8e021b */
[----:B------:R-:W-:-:S12]  /*25b0*/  UIMAD UR37, UR4, UR16, UR37 ;  /* 0x00000010042572a4 */ /* 0x000fd8000f8e0225 */
.L_x_41:
[----:B------:R-:W-:Y:S01]  /*25c0*/  VIADD R11, R11, 0x1 ;  /* 0x000000010b0b7836 */ /* 0x000fe20000000000 */
[----:B------:R-:W-:Y:S01]  /*25d0*/  PLOP3.LUT P1, PT, PT, PT, PT, 0x80, 0x8 ;  /* 0x000000000008781c */ /* 0x000fe20003f2f070 */
[----:B------:R-:W-:Y:S02]  /*25e0*/  UIADD3 UR46, UPT, UPT, UR37, UR60, URZ ;  /* 0x0000003c252e7290 */ /* 0x000fe4000fffe0ff */
[----:B------:R-:W-:Y:S01]  /*25f0*/  UIADD3 UR45, UPT, UPT, UR27, UR57, URZ ;  /* 0x000000391b2d7290 */ /* 0x000fe2000fffe0ff */
[----:B------:R-:W-:-:S04]  /*2600*/  ISETP.NE.AND P0, PT, R11, 0x2, PT ;  /* 0x000000020b00780c */ /* 0x000fc80003f05270 */
[----:B-1----:R-:W-:Y:S02]  /*2610*/  SEL R0, RZ, 0x1, P0 ;  /* 0x00000001ff007807 */ /* 0x002fe40000000000 */
[----:B------:R-:W-:Y:S02]  /*2620*/  SEL R11, R11, RZ, P0 ;  /* 0x000000ff0b0b7207 */ /* 0x000fe40000000000 */
[----:B------:R-:W-:Y:S01]  /*2630*/  LOP3.LUT R10, R10, R0, RZ, 0x3c, !PT ;  /* 0x000000000a0a7212 */ /* 0x000fe200078e3cff */
[----:B------:R-:W-:Y:S06]  /*2640*/  BRA.U UP1, `(.L_x_42) ;  /* 0xfffffff101447547 */ /* 0x000fec000b83ffff */
[----:B------:R-:W-:Y:S01]  /*2650*/  UIADD3 UR6, UPT, UPT, UR6, 0x18, URZ ;  /* 0x0000001806067890 */ /* 0x000fe2000fffe0ff */
[----:B------:R-:W-:-:S03]  /*2660*/  SHF.L.U32 R2, R12, 0x1f, RZ ;  /* 0x0000001f0c027819 */ /* 0x000fc600000006ff */
[----:B------:R-:W-:-:S09]  /*2670*/  ULEA UR4, UR5, UR6, 0x3 ;  /* 0x0000000605047291 */ /* 0x000fd2000f8e18ff */
[----:B------:R-:W1:Y:S02]  /*2680*/  SYNCS.PHASECHK.TRANS64.TRYWAIT P0, [UR4], R2 ;  /* 0x00000002ff0075a7 */ /* 0x000e640008001104 */
[----:B-1----:R-:W-:Y:S05]  /*2690*/  @!P0 BRA `(.L_x_43) ;  /* 0x00000040008c8947 */ /* 0x002fea0003800000 */
.L_x_106:
[----:B------:R-:W-:-:S04]  /*26a0*/  UIADD3 UR4, UPT, UPT, UR5, 0x1, URZ ;  /* 0x0000000105047890 */ /* 0x000fc8000fffe0ff */
[----:B------:R-:W-:-:S04]  /*26b0*/  UISETP.NE.AND UP0, UPT, UR4, 0x3, UPT ;  /* 0x000000030400788c */ /* 0x000fc8000bf05270 */
[----:B------:R-:W-:Y:S02]  /*26c0*/  USEL UR7, URZ, 0x1, UP0 ;  /* 0x00000001ff077887 */ /* 0x000fe40008000000 */
[----:B------:R-:W-:-:S04]  /*26d0*/  USEL UR4, UR4, URZ, UP0 ;  /* 0x000000ff04047287 */ /* 0x000fc80008000000 */
[----:B------:R-:W-:Y:S01]  /*26e0*/  ULEA UR5, UR4, UR6, 0x3 ;  /* 0x0000000604057291 */ /* 0x000fe2000f8e18ff */
[----:B------:R-:W-:-:S04]  /*26f0*/  LOP3.LUT R12, R12, UR7, RZ, 0x3c, !PT ;  /* 0x000000070c0c7c12 */ /* 0x000fc8000f8e3cff */
[----:B-1----:R-:W-:-:S04]  /*2700*/  SHF.L.U32 R2, R12, 0x1f, RZ ;  /* 0x0000001f0c027819 */ /* 0x002fc800000006ff */
[----:B------:R-:W1:Y:S02]  /*2710*/  SYNCS.PHASECHK.TRANS64.TRYWAIT P0, [UR5], R2 ;  /* 0x00000002ff0075a7 */ /* 0x000e640008001105 */
[----:B-1----:R-:W-:Y:S05]  /*2720*/  @!P0 BRA `(.L_x_44) ;  /* 0x0000004000808947 */ /* 0x002fea0003800000 */
.L_x_108:
[----:B------:R-:W-:-:S04]  /*2730*/  UIADD3 UR4, UPT, UPT, UR4, 0x1, URZ ;  /* 0x0000000104047890 */ /* 0x000fc8000fffe0ff */
[----:B------:R-:W-:-:S04]  /*2740*/  UISETP.NE.AND UP0, UPT, UR4, 0x3, UPT ;  /* 0x000000030400788c */ /* 0x000fc8000bf05270 */
[----:B------:R-:W-:Y:S02]  /*2750*/  USEL UR5, URZ, 0x1, UP0 ;  /* 0x00000001ff057887 */ /* 0x000fe40008000000 */
[----:B------:R-:W-:-:S04]  /*2760*/  USEL UR4, UR4, URZ, UP0 ;  /* 0x000000ff04047287 */ /* 0x000fc80008000000 */
[----:B------:R-:W-:Y:S01]  /*2770*/  ULEA UR4, UR4, UR6, 0x3 ;  /* 0x0000000604047291 */ /* 0x000fe2000f8e18ff */
[----:B-1----:R-:W-:-:S04]  /*2780*/  LOP3.LUT R2, R12, UR5, RZ, 0x3c, !PT ;  /* 0x000000050c027c12 */ /* 0x002fc8000f8e3cff */
[----:B------:R-:W-:Y:S01]  /*2790*/  SHF.L.U32 R2, R2, 0x1f, RZ ;  /* 0x0000001f02027819 */ /* 0x000fe200000006ff */
[----:B------:R-:W-:-:S07]  /*27a0*/  IMAD.U32 R0, RZ, RZ, UR4 ;  /* 0x00000004ff007e24 */ /* 0x000fce000f8e00ff */
.L_x_45:
[----:B-1----:R1:W2:Y:S02]  /*27b0*/  SYNCS.PHASECHK.TRANS64.TRYWAIT P0, [R0+URZ], R2 ;  /* 0x00000002000075a7 */ /* 0x0022a400080011ff */
[----:B--2---:R-:W-:Y:S05]  /*27c0*/  @!P0 NANOSLEEP.SYNCS 0x989680 ;  /* 0x009896800000895d */ /* 0x004fea0003900000 */
[----:B------:R-:W2:Y:S02]  /*27d0*/  @!P0 SYNCS.PHASECHK.TRANS64 P0, [R0+URZ], R2 ;  /* 0x00000002000085a7 */ /* 0x000ea400080010ff */
[----:B--2---:R-:W-:Y:S05]  /*27e0*/  @P0 EXIT ;  /* 0x000000000000094d */ /* 0x004fea0003800000 */
[----:B------:R-:W-:Y:S05]  /*27f0*/  BRA `(.L_x_45) ;  /* 0xfffffffc00ec7947 */ /* 0x000fea000383ffff */
.L_x_22:
[----:B------:R-:W-:-:S04]  /*2800*/  UISETP.NE.AND UP0, UPT, UR48, URZ, UPT ;  /* 0x000000ff3000728c */ /* 0x000fc8000bf05270 */
[----:B------:R-:W-:-:S09]  /*2810*/  UISETP.NE.OR UP0, UPT, UR22, 0x1, UP0 ;  /* 0x000000011600788c */ /* 0x000fd20008705670 */
[----:B------:R-:W-:Y:S05]  /*2820*/  BRA.U UP0, `(.L_x_46) ;  /* 0x0000000500487547 */ /* 0x000fea000b800000 */
[----:B------:R-:W-:Y:S01]  /*2830*/  ISETP.GE.U32.AND P2, PT, R0, 0x2, PT ;  /* 0x000000020000780c */ /* 0x000fe20003f46070 */
[----:B------:R-:W-:Y:S01]  /*2840*/  IMAD.MOV.U32 R12, RZ, RZ, 0x1 ;  /* 0x00000001ff0c7424 */ /* 0x000fe200078e00ff */
[----:B------:R-:W-:Y:S02]  /*2850*/  CS2R R10, SRZ ;  /* 0x00000000000a7805 */ /* 0x000fe4000001ff00 */
[----:B------:R-:W-:Y:S01]  /*2860*/  CS2R R8, SRZ ;  /* 0x0000000000087805 */ /* 0x000fe2000001ff00 */
[----:B------:R-:W-:Y:S01]  /*2870*/  UMOV UR6, 0x400 ;  /* 0x0000040000067882 */ /* 0x000fe20000000000 */
[----:B------:R-:W-:Y:S01]  /*2880*/  UMOV UR5, URZ ;  /* 0x000000ff00057c82 */ /* 0x000fe20008000000 */
[----:B------:R-:W-:-:S12]  /*2890*/  ULEA UR6, UR48, UR6, 0x18 ;  /* 0x0000000630067291 */ /* 0x000fd8000f8ec0ff */
.L_x_50:
[----:B------:R-:W-:Y:S02]  /*28a0*/  LEA R2, R8, UR6, 0x3 ;  /* 0x0000000608027c11 */ /* 0x000fe4000f8e18ff */
[----:B------:R-:W-:-:S03]  /*28b0*/  SHF.L.U32 R4, R9, 0x1f, RZ ;  /* 0x0000001f09047819 */ /* 0x000fc600000006ff */
[----:B------:R-:W-:Y:S01]  /*28c0*/  VIADD R5, R2, 0xc0 ;  /* 0x000000c002057836 */ /* 0x000fe20000000000 */
[----:B------:R-:W1:Y:S02]  /*28d0*/  SYNCS.PHASECHK.TRANS64.TRYWAIT P0, [R2+URZ+0xb0], R4 ;  /* 0x0000b004020075a7 */ /* 0x000e6400080011ff */
[----:B-1----:R-:W-:Y:S05]  /*28e0*/  @!P0 BRA `(.L_x_47) ;  /* 0x0000004000288947 */ /* 0x002fea0003800000 */
.L_x_109:
[----:B------:R-:W-:Y:S01]  /*28f0*/  ULEA UR4, UR5, UR6, 0x3 ;  /* 0x0000000605047291 */ /* 0x000fe2000f8e18ff */
[----:B-1----:R-:W-:Y:S01]  /*2900*/  PRMT R2, RZ, 0x654, R5 ;  /* 0x00000654ff027816 */ /* 0x002fe20000000005 */
[----:B------:R-:W-:Y:S01]  /*2910*/  @!P2 IMAD.MOV.U32 R4, RZ, RZ, 0x10 ;  /* 0x00000010ff04a424 */ /* 0x000fe200078e00ff */
[----:B------:R-:W-:Y:S01]  /*2920*/  SHF.L.U32 R5, R12, 0x1f, RZ ;  /* 0x0000001f0c057819 */ /* 0x000fe200000006ff */
[----:B------:R-:W-:Y:S01]  /*2930*/  UIADD3 UR7, UPT, UPT, UR4, 0x50, URZ ;  /* 0x0000005004077890 */ /* 0x000fe2000fffe0ff */
[----:B------:R1:W-:Y:S05]  /*2940*/  SYNCS.ARRIVE.TRANS64.RED.A1T0 RZ, [R2+URZ], RZ ;  /* 0x000000ff02ff79a7 */ /* 0x0003ea00081004ff */
[----:B------:R-:W-:Y:S01]  /*2950*/  IMAD.U32 R6, RZ, RZ, UR7 ;  /* 0x00000007ff067e24 */ /* 0x000fe2000f8e00ff */
[----:B------:R-:W2:Y:S04]  /*2960*/  SYNCS.PHASECHK.TRANS64.TRYWAIT P0, [UR4+0x60], R5 ;  /* 0x00006005ff0075a7 */ /* 0x000ea80008001104 */
[----:B------:R-:W-:Y:S01]  /*2970*/  PRMT R6, R0, 0x654, R6 ;  /* 0x0000065400067816 */ /* 0x000fe20000000006 */
[----:B-12---:R-:W-:Y:S06]  /*2980*/  @!P0 BRA `(.L_x_48) ;  /* 0x0000004000148947 */ /* 0x006fec0003800000 */
.L_x_111:
[----:B------:R-:W-:Y:S01]  /*2990*/  ULEA UR8, UR5, UR6, 0x4 ;  /* 0x0000000605087291 */ /* 0x000fe2000f8e20ff */
[----:B------:R-:W-:Y:S01]  /*29a0*/  SEL R3, R6, R3, !P2 ;  /* 0x0000000306037207 */ /* 0x000fe20005000000 */
[----:B------:R-:W-:Y:S01]  /*29b0*/  UIADD3 UR9, UPT, UPT, UR4, 0x50, URZ ;  /* 0x0000005004097890 */ /* 0x000fe2000fffe0ff */
[----:B-1----:R-:W-:Y:S01]  /*29c0*/  LEA R2, R11, UR6, 0x3 ;  /* 0x000000060b027c11 */ /* 0x002fe2000f8e18ff */
[----:B------:R-:W-:Y:S01]  /*29d0*/  UIADD3 UR8, UPT, UPT, UR8, 0xe0, URZ ;  /* 0x000000e008087890 */ /* 0x000fe2000fffe0ff */
[----:B------:R1:W-:Y:S01]  /*29e0*/  @!P2 SYNCS.ARRIVE.TRANS64.RED RZ, [R3+URZ], R4 ;  /* 0x0000000403ffa9a7 */ /* 0x0003e200080004ff */
[----:B------:R-:W-:Y:S01]  /*29f0*/  UIADD3 UR4, UPT, UPT, UR5, 0x1, URZ ;  /* 0x0000000105047890 */ /* 0x000fe2000fffe0ff */
[----:B------:R-:W-:-:S03]  /*2a00*/  VIADD R8, R8, 0x1 ;  /* 0x0000000108087836 */ /* 0x000fc60000000000 */
[----:B------:R-:W-:Y:S02]  /*2a10*/  UISETP.NE.AND UP0, UPT, UR4, 0x2, UPT ;  /* 0x000000020400788c */ /* 0x000fe4000bf05270 */
[----:B------:R-:W-:Y:S01]  /*2a20*/  ISETP.NE.AND P0, PT, R8, 0x2, PT ;  /* 0x000000020800780c */ /* 0x000fe20003f05270 */
[----:B------:R-:W-:Y:S06]  /*2a30*/  UGETNEXTWORKID.BROADCAST [UR8], [UR9] ;  /* 0x00000000080073ca */ /* 0x000fec0008000100 */
[----:B------:R-:W-:Y:S02]  /*2a40*/  USEL UR7, URZ, 0x1, UP0 ;  /* 0x00000001ff077887 */ /* 0x000fe40008000000 */
[----:B------:R-:W-:-:S04]  /*2a50*/  USEL UR5, UR4, URZ, UP0 ;  /* 0x000000ff04057287 */ /* 0x000fc80008000000 */
[----:B------:R-:W-:Y:S02]  /*2a60*/  LOP3.LUT R12, R12, UR7, RZ, 0x3c, !PT ;  /* 0x000000070c0c7c12 */ /* 0x000fe4000f8e3cff */
[----:B-1----:R-:W-:-:S04]  /*2a70*/  SHF.L.U32 R4, R10, 0x1f, RZ ;  /* 0x0000001f0a047819 */ /* 0x002fc800000006ff */
[----:B------:R-:W1:Y:S02]  /*2a80*/  SYNCS.PHASECHK.TRANS64.TRYWAIT P1, [R2+URZ+0x50], R4 ;  /* 0x00005004020075a7 */ /* 0x000e6400080211ff */
[----:B-1----:R-:W-:Y:S05]  /*2a90*/  @!P1 BRA `(.L_x_49) ;  /* 0x0000003c00e89947 */ /* 0x002fea0003800000 */
.L_x_112:
[C---:B-1----:R-:W-:Y:S01]  /*2aa0*/  LEA R4, R11.reuse, UR6, 0x4 ;  /* 0x000000060b047c11 */ /* 0x042fe2000f8e20ff */
[----:B------:R-:W-:Y:S01]  /*2ab0*/  VIADD R2, R2, 0x60 ;  /* 0x0000006002027836 */ /* 0x000fe20000000000 */
[----:B------:R-:W-:Y:S01]  /*2ac0*/  SEL R8, R8, RZ, P0 ;  /* 0x000000ff08087207 */ /* 0x000fe20000000000 */
[----:B------:R-:W-:-:S03]  /*2ad0*/  VIADD R11, R11, 0x1 ;  /* 0x000000010b0b7836 */ /* 0x000fc60000000000 */
[----:B------:R-:W1:Y:S01]  /*2ae0*/  LDS.128 R4, [R4+0xe0] ;  /* 0x0000e00004047984 */ /* 0x000e620000000c00 */
[----:B------:R-:W-:Y:S02]  /*2af0*/  PRMT R2, RZ, 0x654, R2 ;  /* 0x00000654ff027816 */ /* 0x000fe40000000002 */
[C---:B------:R-:W-:Y:S01]  /*2b00*/  ISETP.NE.AND P1, PT, R11.reuse, 0x2, PT ;  /* 0x000000020b00780c */ /* 0x040fe20003f25270 */
[----:B------:R-:W-:Y:S01]  /*2b10*/  @!PT LDS RZ, [RZ] ;  /* 0x00000000fffff984 */ /* 0x000fe20000000800 */
[----:B------:R-:W-:Y:S01]  /*2b20*/  @!PT LDS RZ, [RZ] ;  /* 0x00000000fffff984 */ /* 0x000fe20000000800 */
[----:B------:R-:W-:Y:S01]  /*2b30*/  @!PT LDS RZ, [RZ] ;  /* 0x00000000fffff984 */ /* 0x000fe20000000800 */
[----:B------:R-:W-:Y:S01]  /*2b40*/  @!PT LDS RZ, [RZ] ;  /* 0x00000000fffff984 */ /* 0x000fe20000000800 */
[----:B------:R2:W-:Y:S06]  /*2b50*/  MEMBAR.ALL.CTA ;  /* 0x0000000000007992 */ /* 0x0005ec0000008000 */
[----:B--2---:R-:W2:Y:S01]  /*2b60*/  FENCE.VIEW.ASYNC.S ;  /* 0x00000000000073c6 */ /* 0x004ea20000000000 */
[----:B------:R-:W-:Y:S01]  /*2b70*/  SEL R11, R11, RZ, P1 ;  /* 0x000000ff0b0b7207 */ /* 0x000fe20000800000 */
[----:B--2---:R2:W-:Y:S01]  /*2b80*/  SYNCS.ARRIVE.TRANS64.RED.A1T0 RZ, [R2+URZ], RZ ;  /* 0x000000ff02ff79a7 */ /* 0x0045e200081004ff */
[----:B-1----:R-:W-:-:S02]  /*2b90*/  LOP3.LUT P3, RZ, R6, 0x1, RZ, 0xc0, !PT ;  /* 0x0000000106ff7812 */ /* 0x002fc4000786c0ff */
[----:B------:R-:W-:-:S04]  /*2ba0*/  SEL R4, RZ, 0x1, P1 ;  /* 0x00000001ff047807 */ /* 0x000fc80000800000 */
[----:B------:R-:W-:Y:S02]  /*2bb0*/  LOP3.LUT R10, R10, R4, RZ, 0x3c, !PT ;  /* 0x000000040a0a7212 */ /* 0x000fe400078e3cff */
[----:B--2---:R-:W-:-:S04]  /*2bc0*/  SEL R2, RZ, 0x1, P0 ;  /* 0x00000001ff027807 */ /* 0x004fc80000000000 */
[----:B------:R-:W-:Y:S01]  /*2bd0*/  LOP3.LUT R9, R9, R2, RZ, 0x3c, !PT ;  /* 0x0000000209097212 */ /* 0x000fe200078e3cff */
[----:B------:R-:W-:Y:S06]  /*2be0*/  @P3 BRA `(.L_x_50) ;  /* 0xfffffffc002c3947 */ /* 0x000fec000383ffff */
[----:B------:R-:W-:Y:S01]  /*2bf0*/  ULEA UR4, UR5, UR6, 0x3 ;  /* 0x0000000605047291 */ /* 0x000fe2000f8e18ff */
[----:B------:R-:W-:-:S08]  /*2c00*/  SHF.L.U32 R2, R12, 0x1f, RZ ;  /* 0x0000001f0c027819 */ /* 0x000fd000000006ff */
[----:B------:R-:W1:Y:S02]  /*2c10*/  SYNCS.PHASECHK.TRANS64 P0, [UR4+0x60], R2 ;  /* 0x00006002ff0075a7 */ /* 0x000e640008001004 */
[----:B-1----:R-:W-:Y:S05]  /*2c20*/  @P0 BRA `(.L_x_51) ;  /* 0x0000000000080947 */ /* 0x002fea0003800000 */
[----:B------:R-:W1:Y:S02]  /*2c30*/  SYNCS.PHASECHK.TRANS64.TRYWAIT P0, [UR4+0x60], R2 ;  /* 0x00006002ff0075a7 */ /* 0x000e640008001104 */
[----:B-1----:R-:W-:Y:S05]  /*2c40*/  @!P0 BRA `(.L_x_52) ;  /* 0x0000003c00908947 */ /* 0x002fea0003800000 */
.L_x_51:
[----:B------:R-:W-:-:S04]  /*2c50*/  UIADD3 UR7, UPT, UPT, UR5, 0x1, URZ ;  /* 0x0000000105077890 */ /* 0x000fc8000fffe0ff */
[----:B------:R-:W-:-:S04]  /*2c60*/  UISETP.NE.AND UP0, UPT, UR7, 0x2, UPT ;  /* 0x000000020700788c */ /* 0x000fc8000bf05270 */
[----:B------:R-:W-:Y:S02]  /*2c70*/  USEL UR8, URZ, 0x1, UP0 ;  /* 0x00000001ff087887 */ /* 0x000fe40008000000 */
[----:B------:R-:W-:-:S04]  /*2c80*/  USEL UR7, UR7, URZ, UP0 ;  /* 0x000000ff07077287 */ /* 0x000fc80008000000 */
[----:B------:R-:W-:Y:S01]  /*2c90*/  ULEA UR7, UR7, UR6, 0x3 ;  /* 0x0000000607077291 */ /* 0x000fe2000f8e18ff */
[----:B-1----:R-:W-:-:S04]  /*2ca0*/  LOP3.LUT R2, R12, UR8, RZ, 0x3c, !PT ;  /* 0x000000080c027c12 */ /* 0x002fc8000f8e3cff */
[----:B------:R-:W-:-:S04]  /*2cb0*/  SHF.L.U32 R0, R2, 0x1f, RZ ;  /* 0x0000001f02007819 */ /* 0x000fc800000006ff */
[----:B------:R-:W1:Y:S02]  /*2cc0*/  SYNCS.PHASECHK.TRANS64 P0, [UR7+0x60], R0 ;  /* 0x00006000ff0075a7 */ /* 0x000e640008001007 */
[----:B-1----:R-:W-:Y:S05]  /*2cd0*/  @P0 EXIT ;  /* 0x000000000000094d */ /* 0x002fea0003800000 */
[----:B------:R-:W-:Y:S02]  /*2ce0*/  SHF.L.U32 R2, R2, 0x1f, RZ ;  /* 0x0000001f02027819 */ /* 0x000fe400000006ff */
[----:B------:R-:W-:-:S07]  /*2cf0*/  MOV R0, UR7 ;  /* 0x0000000700007c02 */ /* 0x000fce0008000f00 */
.L_x_53:
[----:B-1----:R1:W2:Y:S02]  /*2d00*/  SYNCS.PHASECHK.TRANS64.TRYWAIT P0, [R0+URZ+0x60], R2 ;  /* 0x00006002000075a7 */ /* 0x0022a400080011ff */
[----:B--2---:R-:W-:Y:S05]  /*2d10*/  @!P0 NANOSLEEP.SYNCS 0x989680 ;  /* 0x009896800000895d */ /* 0x004fea0003900000 */
[----:B------:R-:W2:Y:S02]  /*2d20*/  @!P0 SYNCS.PHASECHK.TRANS64 P0, [R0+URZ+0x60], R2 ;  /* 0x00006002000085a7 */ /* 0x000ea400080010ff */
[----:B--2---:R-:W-:Y:S05]  /*2d30*/  @P0 EXIT ;  /* 0x000000000000094d */ /* 0x004fea0003800000 */
[----:B------:R-:W-:Y:S05]  /*2d40*/  BRA `(.L_x_53) ;  /* 0xfffffffc00ec7947 */ /* 0x000fea000383ffff */
.L_x_46:
[----:B------:R-:W-:Y:S05]  /*2d50*/  BRA.U UP4, `(.L_x_54) ;  /* 0x0000000d04d47547 */ /* 0x000fea000b800000 */
[----:B------:R-:W-:Y:S01]  /*2d60*/  UMOV UR4, 0x40 ;  /* 0x0000004000047882 */ /* 0x000fe20000000000 */
[----:B------:R-:W-:Y:S01]  /*2d70*/  NOP ;  /* 0x0000000000007918 */ /* 0x000fe20000000000 */
[----:B------:R-:W-:Y:S01]  /*2d80*/  ULEA UR5, UR48, UR4, 0x18 ;  /* 0x0000000430057291 */ /* 0x000fe2000f8ec0ff */
[----:B------:R-:W-:Y:S02]  /*2d90*/  UMOV UR6, 0x400 ;  /* 0x0000040000067882 */ /* 0x000fe40000000000 */
[----:B------:R-:W-:-:S06]  /*2da0*/  ULEA UR6, UR48, UR6, 0x18 ;  /* 0x0000000630067291 */ /* 0x000fcc000f8ec0ff */
[----:B------:R-:W1:Y:S02]  /*2db0*/  LDS.U8 R0, [UR5+0x1c] ;  /* 0x00001c05ff007984 */ /* 0x000e640008000000 */
[----:B-1----:R-:W-:-:S13]  /*2dc0*/  ISETP.NE.AND P0, PT, R0, RZ, PT ;  /* 0x000000ff0000720c */ /* 0x002fda0003f05270 */
[----:B------:R-:W-:Y:S05]  /*2dd0*/  @P0 BRA `(.L_x_55) ;  /* 0x0000000000580947 */ /* 0x000fea0003800000 */
[----:B------:R-:W-:-:S13]  /*2de0*/  ELECT P0, URZ, PT ;  /* 0x0000000000ff782f */ /* 0x000fda0003800000 */
[----:B------:R-:W-:Y:S05]  /*2df0*/  @!P0 BRA `(.L_x_56) ;  /* 0x0000000000608947 */ /* 0x000fea0003800000 */
[----:B------:R-:W-:Y:S01]  /*2e00*/  UMOV UR4, 0x10 ;  /* 0x0000001000047882 */ /* 0x000fe20000000000 */
[----:B------:R-:W-:Y:S01]  /*2e10*/  HFMA2 R0, -RZ, RZ, 0, 5.9604644775390625e-08 ;  /* 0x00000001ff007431 */ /* 0x000fe200000001ff */
[----:B------:R-:W-:-:S03]  /*2e20*/  MOV R3, 0xffff ;  /* 0x0000ffff00037802 */ /* 0x000fc60000000f00 */
[----:B------:R-:W-:Y:S04]  /*2e30*/  DEPBAR.LE SB1, 0x36 ;  /* 0x00009d800000791a */ /* 0x000fe80000000000 */
[----:B------:R-:W1:Y:S02]  /*2e40*/  UTCATOMSWS.FIND_AND_SET.ALIGN UP0, UR4, UR4 ;  /* 0x00000004000475e3 */ /* 0x000e640008000800 */
[----:B-1----:R-:W-:Y:S01]  /*2e50*/  MOV R4, UR4 ;  /* 0x0000000400047c02 */ /* 0x002fe20008000f00 */
[----:B------:R-:W-:Y:S06]  /*2e60*/  BRA.U UP0, `(.L_x_57) ;  /* 0x0000000100187547 */ /* 0x000fec000b800000 */
.L_x_58:
[----:B------:R-:W-:Y:S05]  /*2e70*/  NANOSLEEP 0x64 ;  /* 0x000000640000795d */ /* 0x000fea0003800000 */
[----:B------:R-:W-:-:S05]  /*2e80*/  UMOV UR4, 0x10 ;  /* 0x0000001000047882 */ /* 0x000fca0000000000 */
[----:B------:R-:W-:Y:S04]  /*2e90*/  DEPBAR.LE SB1, 0x36 ;  /* 0x00009d800000791a */ /* 0x000fe80000000000 */
[----:B------:R-:W1:Y:S02]  /*2ea0*/  UTCATOMSWS.FIND_AND_SET.ALIGN UP0, UR4, UR4 ;  /* 0x00000004000475e3 */ /* 0x000e640008000800 */
[----:B-1----:R-:W-:Y:S01]  /*2eb0*/  MOV R4, UR4 ;  /* 0x0000000400047c02 */ /* 0x002fe20008000f00 */
[----:B------:R-:W-:Y:S05]  /*2ec0*/  BRA.U !UP0, `(.L_x_58) ;  /* 0xfffffffd08e87547 */ /* 0x000fea000b83ffff */
.L_x_57:
[-C--:B------:R-:W-:Y:S02]  /*2ed0*/  SHF.L.U32 R3, R3, R4.reuse, RZ ;  /* 0x0000000403037219 */ /* 0x080fe400000006ff */
[----:B------:R-:W-:Y:S01]  /*2ee0*/  SHF.L.U32 R0, R0, R4, RZ ;  /* 0x0000000400007219 */ /* 0x000fe200000006ff */
[----:B------:R-:W-:Y:S02]  /*2ef0*/  IMAD.SHL.U32 R4, R4, 0x20, RZ ;  /* 0x0000002004047824 */ /* 0x000fe400078e00ff */
[----:B------:R1:W-:Y:S04]  /*2f00*/  ATOMS.OR RZ, [UR5+0x14], R3 ;  /* 0x00001403ffff798c */ /* 0x0003e8000b000005 */
[----:B------:R1:W-:Y:S04]  /*2f10*/  ATOMS.OR RZ, [UR5+0x18], R0 ;  /* 0x00001800ffff798c */ /* 0x0003e8000b000005 */
[----:B------:R1:W-:Y:S01]  /*2f20*/  STS [UR6+0x100], R4 ;  /* 0x00010004ff007988 */ /* 0x0003e20008000806 */
[----:B------:R-:W-:Y:S05]  /*2f30*/  BRA `(.L_x_56) ;  /* 0x0000000000107947 */ /* 0x000fea0003800000 */
.L_x_55:
[----:B------:R-:W-:Y:S02]  /*2f40*/  MOV R0, 0xffffffff ;  /* 0xffffffff00007802 */ /* 0x000fe40000000f00 */
[----:B------:R-:W-:-:S03]  /*2f50*/  MOV R4, 0x2f80 ;  /* 0x00002f8000047802 */ /* 0x000fc60000000f00 */
[----:B------:R1:W-:Y:S04]  /*2f60*/  STS [UR6+0x100], R0 ;  /* 0x00010000ff007988 */ /* 0x0003e80008000806 */
[----:B-1---5:R-:W-:Y:S05]  /*2f70*/  CALL.REL.NOINC `($__internal_1_$__cuda_sm10x_tcgen05_guardrail_trap_phase_invalid_during_alloc) ;  /* 0x0000004000107944 */ /* 0x022fea0003c00000 */
.L_x_56:
[----:B------:R-:W-:Y:S05]  /*2f80*/  WARPSYNC.ALL ;  /* 0x0000000000007948 */ /* 0x000fea0003800000 */
[----:B------:R-:W2:Y:S01]  /*2f90*/  S2UR UR4, SR_CgaCtaId ;  /* 0x00000000000479c3 */ /* 0x000ea20000008800 */
[----:B------:R-:W-:Y:S01]  /*2fa0*/  UMOV UR26, 0x400 ;  /* 0x00000400001a7882 */ /* 0x000fe20000000000 */
[----:B------:R-:W-:-:S06]  /*2fb0*/  NOP ;  /* 0x0000000000007918 */ /* 0x000fcc0000000000 */
[----:B------:R-:W-:Y:S06]  /*2fc0*/  BAR.ARV 0x6, 0xa0 ;  /* 0x0182800000007b1d */ /* 0x000fec0000002000 */
[----:B------:R-:W3:Y:S01]  /*2fd0*/  LDCU UR5, c[0x0][0x38c] ;  /* 0x00007180ff0577ac */ /* 0x000ee20008000800 */
[----:B------:R-:W-:Y:S01]  /*2fe0*/  LOP3.LUT R2, R2, 0xffff, RZ, 0xc0, !PT ;  /* 0x0000ffff02027812 */ /* 0x000fe200078ec0ff */
[----:B------:R-:W-:Y:S01]  /*2ff0*/  IMAD.MOV.U32 R11, RZ, RZ, 0x1 ;  /* 0x00000001ff0b7424 */ /* 0x000fe200078e00ff */
[----:B------:R-:W-:Y:S01]  /*3000*/  CS2R R8, SRZ ;  /* 0x0000000000087805 */ /* 0x000fe2000001ff00 */
[----:B------:R-:W4:Y:S01]  /*3010*/  LDCU UR7, c[0x0][0x38c] ;  /* 0x00007180ff0777ac */ /* 0x000f220008000800 */
[----:B------:R-:W-:Y:S01]  /*3020*/  R2UR UR27, R2 ;  /* 0x00000000021b72ca */ /* 0x000fe200000e0000 */
[----:B------:R-:W-:Y:S01]  /*3030*/  IMAD.MOV.U32 R10, RZ, RZ, RZ ;  /* 0x000000ffff0a7224 */ /* 0x000fe200078e00ff */
[----:B------:R-:W-:Y:S01]  /*3040*/  UMOV UR30, URZ ;  /* 0x000000ff001e7c82 */ /* 0x000fe20008000000 */
[----:B------:R-:W-:Y:S01]  /*3050*/  UMOV UR24, URZ ;  /* 0x000000ff00187c82 */ /* 0x000fe20008000000 */
[----:B--2---:R-:W-:Y:S01]  /*3060*/  ULEA UR26, UR4, UR26, 0x18 ;  /* 0x0000001a041a7291 */ /* 0x004fe2000f8ec0ff */
[----:B------:R-:W-:Y:S01]  /*3070*/  UMOV UR38, 0x0 ;  /* 0x0000000000267882 */ /* 0x000fe20000000000 */
[----:B------:R-:W-:-:S02]  /*3080*/  UMOV UR39, 0x41004a0 ;  /* 0x041004a000277882 */ /* 0x000fc40000000000 */
[----:B------:R-:W-:Y:S02]  /*3090*/  UIADD3 UR4, UPT, UPT, UR26, 0x2400, URZ ;  /* 0x000024001a047890 */ /* 0x000fe4000fffe0ff */
[----:B------:R-:W-:Y:S02]  /*30a0*/  UIADD3 UR6, UPT, UPT, UR26, 0x8400, URZ ;  /* 0x000084001a067890 */ /* 0x000fe4000fffe0ff */
[----:B---3--:R-:W-:Y:S01]  /*30b0*/  UIADD3 UR5, UPT, UPT, UR5, 0x7f, URZ ;  /* 0x0000007f05057890 */ /* 0x008fe2000fffe0ff */
[----:B-1----:R-:W1:Y:S01]  /*30c0*/  LDS R0, [UR26+0x100] ;  /* 0x0001001aff007984 */ /* 0x002e620008000800 */
[----:B------:R-:W-:Y:S01]  /*30d0*/  UMOV UR36, 0x0 ;  /* 0x0000000000247882 */ /* 0x000fe20000000000 */
[----:B------:R-:W-:Y:S01]  /*30e0*/  UMOV UR37, 0x41004a0 ;  /* 0x041004a000257882 */ /* 0x000fe20000000000 */
[----:B------:R-:W-:Y:S02]  /*30f0*/  USHF.R.S32.HI UR40, URZ, 0x1f, UR5 ;  /* 0x0000001fff287899 */ /* 0x000fe40008011405 */
[----:B----4-:R-:W-:-:S02]  /*3100*/  UISETP.GE.AND UP4, UPT, UR7, 0x1, UPT ;  /* 0x000000010700788c */ /* 0x010fc4000bf86270 */
[----:B------:R-:W-:Y:S02]  /*3110*/  ULEA.HI UR40, UR40, UR5, URZ, 0x7 ;  /* 0x0000000528287291 */ /* 0x000fe4000f8f38ff */
[----:B------:R-:W-:Y:S02]  /*3120*/  USHF.R.U32.HI UR5, URZ, 0x4, UR4 ;  /* 0x00000004ff057899 */ /* 0x000fe40008011604 */
[----:B------:R-:W-:Y:S02]  /*3130*/  USHF.R.S32.HI UR40, URZ, 0x7, UR40 ;  /* 0x00000007ff287899 */ /* 0x000fe40008011428 */
[----:B------:R-:W-:Y:S02]  /*3140*/  USHF.R.U32.HI UR4, URZ, 0x4, UR6 ;  /* 0x00000004ff047899 */ /* 0x000fe40008011606 */
[----:B------:R-:W-:Y:S02]  /*3150*/  UISETP.LT.AND UP0, UPT, UR40, 0x1, UPT ;  /* 0x000000012800788c */ /* 0x000fe4000bf01270 */
[----:B------:R-:W-:-:S02]  /*3160*/  ULOP3.LUT UR5, UR5, 0x3fff, URZ, 0xc0, !UPT ;  /* 0x00003fff05057892 */ /* 0x000fc4000f8ec0ff */
[----:B------:R-:W-:Y:S02]  /*3170*/  ULOP3.LUT UR4, UR4, 0x3fff, URZ, 0xc0, !UPT ;  /* 0x00003fff04047892 */ /* 0x000fe4000f8ec0ff */
[----:B------:R-:W-:Y:S02]  /*3180*/  USEL UR41, UR40, 0x1, !UP0 ;  /* 0x0000000128297887 */ /* 0x000fe4000c000000 */
[----:B------:R-:W-:Y:S02]  /*3190*/  ULOP3.LUT UR28, UR5, 0x10000, URZ, 0xfc, !UPT ;  /* 0x00010000051c7892 */ /* 0x000fe4000f8efcff */
[----:B------:R-:W-:Y:S02]  /*31a0*/  ULOP3.LUT UR29, UR4, 0x10000, URZ, 0xfc, !UPT ;  /* 0x00010000041d7892 */ /* 0x000fe4000f8efcff */
[----:B------:R-:W-:Y:S01]  /*31b0*/  UIADD3 UR41, UPT, UPT, -UR41, URZ, URZ ;  /* 0x000000ff29297290 */ /* 0x000fe2000fffe1ff */
[----:B------:R-:W-:Y:S01]  /*31c0*/  UMOV UR34, 0x0 ;  /* 0x0000000000227882 */ /* 0x000fe20000000000 */
[----:B------:R-:W-:Y:S01]  /*31d0*/  UMOV UR35, 0x41004a0 ;  /* 0x041004a000237882 */ /* 0x000fe20000000000 */
[----:B------:R-:W-:Y:S01]  /*31e0*/  UMOV UR32, 0x0 ;  /* 0x0000000000207882 */ /* 0x000fe20000000000 */
[----:B------:R-:W-:Y:S01]  /*31f0*/  UMOV UR33, 0x41004a0 ;  /* 0x041004a000217882 */ /* 0x000fe20000000000 */
[----:B-1----:R-:W-:-:S15]  /*3200*/  R2UR UR42, R0 ;  /* 0x00000000002a72ca */ /* 0x002fde00000e0000 */
.L_x_65:
[----:B------:R-:W-:Y:S02]  /*3210*/  LEA R0, R10, UR26, 0x3 ;  /* 0x0000001a0a007c11 */ /* 0x000fe4000f8e18ff */
[----:B------:R-:W-:Y:S02]  /*3220*/  SHF.L.U32 R2, R9, 0x1f, RZ ;  /* 0x0000001f09027819 */ /* 0x000fe400000006ff */
[----:B------:R-:W-:Y:S01]  /*3230*/  PLOP3.LUT P0, PT, PT, PT, UP4, 0x80, 0x8 ;  /* 0x000000000008781c */ /* 0x000fe20003f0f048 */
[----:B------:R-:W-:Y:S01]  /*3240*/  VIADD R3, R0, 0x60 ;  /* 0x0000006000037836 */ /* 0x000fe20000000000 */
[----:B-1----:R-:W1:Y:S02]  /*3250*/  SYNCS.PHASECHK.TRANS64.TRYWAIT P1, [R0+URZ+0x50], R2 ;  /* 0x00005002000075a7 */ /* 0x002e6400080211ff */
[----:B-1-3--:R-:W-:Y:S09]  /*3260*/  @!P1 BRA `(.L_x_59) ;  /* 0x0000003800209947 */ /* 0x00aff20003800000 */
.L_x_114:
[----:B------:R-:W-:Y:S01]  /*3270*/  LEA R4, R10, UR26, 0x4 ;  /* 0x0000001a0a047c11 */ /* 0x000fe2000f8e20ff */
[----:B------:R-:W-:Y:S01]  /*3280*/  @UP4 ULEA UR4, UR24, UR26, 0x3 ;  /* 0x0000001a18044291 */ /* 0x000fe2000f8e18ff */
[----:B------:R-:W-:Y:S01]  /*3290*/  PLOP3.LUT P2, PT, PT, PT, PT, 0x80, 0x8 ;  /* 0x000000000008781c */ /* 0x000fe20003f4f070 */
[----:B------:R-:W-:Y:S01]  /*32a0*/  ULEA UR31, UR30, UR26, 0x3 ;  /* 0x0000001a1e1f7291 */ /* 0x000fe2000f8e18ff */
[----:B------:R-:W-:Y:S02]  /*32b0*/  PRMT R3, RZ, 0x654, R3 ;  /* 0x00000654ff037816 */ /* 0x000fe40000000003 */
[----:B------:R-:W2:Y:S01]  /*32c0*/  LDS.128 R4, [R4+0xe0] ;  /* 0x0000e00004047984 */ /* 0x000ea20000000c00 */
[----:B-1----:R-:W-:Y:S02]  /*32d0*/  @P0 SHF.L.U32 R2, R8, 0x1f, RZ ;  /* 0x0000001f08020819 */ /* 0x002fe400000006ff */
[----:B------:R-:W-:Y:S01]  /*32e0*/  SHF.L.U32 R0, R11, 0x1f, RZ ;  /* 0x0000001f0b007819 */ /* 0x000fe200000006ff */
[----:B------:R-:W-:Y:S01]  /*32f0*/  @!PT LDS RZ, [RZ] ;  /* 0x00000000fffff984 */ /* 0x000fe20000000800 */
[----:B------:R-:W-:Y:S01]  /*3300*/  @!PT LDS RZ, [RZ] ;  /* 0x00000000fffff984 */ /* 0x000fe20000000800 */
[----:B------:R-:W-:Y:S01]  /*3310*/  @!PT LDS RZ, [RZ] ;  /* 0x00000000fffff984 */ /* 0x000fe20000000800 */
[----:B------:R-:W-:Y:S01]  /*3320*/  @!PT LDS RZ, [RZ] ;  /* 0x00000000fffff984 */ /* 0x000fe20000000800 */
[----:B------:R1:W-:Y:S06]  /*3330*/  MEMBAR.ALL.CTA ;  /* 0x0000000000007992 */ /* 0x0003ec0000008000 */
[----:B-1----:R-:W1:Y:S02]  /*3340*/  FENCE.VIEW.ASYNC.S ;  /* 0x00000000000073c6 */ /* 0x002e640000000000 */
[----:B-1----:R1:W-:Y:S01]  /*3350*/  SYNCS.ARRIVE.TRANS64.RED.A1T0 RZ, [R3+URZ], RZ ;  /* 0x000000ff03ff79a7 */ /* 0x0023e200081004ff */
[----:B------:R1:W3:Y:S01]  /*3360*/  @P0 SYNCS.PHASECHK.TRANS64.TRYWAIT P2, [UR4], R2 ;  /* 0x00000002ff0005a7 */ /* 0x0002e20008041104 */
[----:B------:R-:W-:Y:S01]  /*3370*/  ULEA.HI UR4, UR30, UR30, URZ, 0x1 ;  /* 0x0000001e1e047291 */ /* 0x000fe2000f8f08ff */
[----:B--2---:R-:W-:-:S03]  /*3380*/  LOP3.LUT P1, RZ, R6, 0x1, RZ, 0xc0, !PT ;  /* 0x0000000106ff7812 */ /* 0x004fc6000782c0ff */
[----:B------:R-:W-:Y:S02]  /*3390*/  USHF.L.U32 UR11, UR4, 0x5, URZ ;  /* 0x00000005040b7899 */ /* 0x000fe400080006ff */
[----:B------:R-:W-:Y:S02]  /*33a0*/  ULOP3.LUT UR4, UR4, 0xffe, URZ, 0xc0, !UPT ;  /* 0x00000ffe04047892 */ /* 0x000fe4000f8ec0ff */
[----:B------:R-:W-:Y:S02]  /*33b0*/  ULOP3.LUT UR11, UR11, 0xffffffc0, URZ, 0xc0, !UPT ;  /* 0xffffffc00b0b7892 */ /* 0x000fe4000f8ec0ff */
[----:B------:R-:W-:Y:S02]  /*33c0*/  UIADD3 UR4, UPT, UPT, -UR4, UR30, URZ ;  /* 0x0000001e04047290 */ /* 0x000fe4000fffe1ff */
[----:B------:R-:W-:Y:S01]  /*33d0*/  UIADD3 UR11, UPT, UPT, UR42, UR11, URZ ;  /* 0x0000000b2a0b7290 */ /* 0x000fe2000fffe0ff */
[----:B------:R-:W2:Y:S03]  /*33e0*/  SYNCS.PHASECHK.TRANS64.TRYWAIT P0, [UR31+0x90], R0 ;  /* 0x00009000ff0075a7 */ /* 0x000ea6000800111f */
[----:B------:R-:W-:Y:S01]  /*33f0*/  ULEA UR11, UR4, UR11, 0x14 ;  /* 0x0000000b040b7291 */ /* 0x000fe2000f8ea0ff */
[----:B-123--:R-:W-:Y:S11]  /*3400*/  @!P0 BRA `(.L_x_60) ;  /* 0x0000003400cc8947 */ /* 0x00eff60003800000 */
.L_x_116:
[----:B------:R-:W-:Y:S01]  /*3410*/  IADD3 R10, PT, PT, R10, 0x1, RZ ;  /* 0x000000010a0a7810 */ /* 0x000fe20007ffe0ff */
[----:B------:R-:W-:Y:S06]  /*3420*/  BRA.U !UP4, `(.L_x_61) ;  /* 0x000000010cc07547 */ /* 0x000fec000b800000 */
[----:B------:R-:W-:Y:S01]  /*3430*/  UPLOP3.LUT UP2, UPT, UPT, UPT, UPT, 0x40, 0x4 ;  /* 0x000000000004789c */ /* 0x000fe20003f4e870 */
[----:B------:R-:W-:Y:S01]  /*3440*/  UMOV UR23, UR41 ;  /* 0x0000002900177c82 */ /* 0x000fe20008000000 */
[----:B------:R-:W-:Y:S01]  /*3450*/  UMOV UR22, UR40 ;  /* 0x0000002800167c82 */ /* 0x000fe20008000000 */
[----:B------:R-:W-:-:S08]  /*3460*/  UMOV UR10, UR24 ;  /* 0x00000018000a7c82 */ /* 0x000fd00008000000 */
.L_x_64:
[----:B------:R-:W-:Y:S02]  /*3470*/  UIADD3 UR23, UPT, UPT, UR23, 0x1, URZ ;  /* 0x0000000117177890 */ /* 0x000fe4000fffe0ff */
[----:B--2---:R-:W-:Y:S02]  /*3480*/  ULEA UR5, UR10, UR26, 0x3 ;  /* 0x0000001a0a057291 */ /* 0x004fe4000f8e18ff */
[----:B------:R-:W-:Y:S01]  /*3490*/  UISETP.NE.AND UP3, UPT, UR23, URZ, UPT ;  /* 0x000000ff1700728c */ /* 0x000fe2000bf65270 */
[----:B---3--:R-:W-:Y:S10]  /*34a0*/  @P2 BRA `(.L_x_62) ;  /* 0x00000000000c2947 */ /* 0x008ff40003800000 */
[----:B-1----:R-:W-:Y:S04]  /*34b0*/  SHF.L.U32 R2, R8, 0x1f, RZ ;  /* 0x0000001f08027819 */ /* 0x002fe800000006ff */
[----:B------:R-:W1:Y:S02]  /*34c0*/  SYNCS.PHASECHK.TRANS64.TRYWAIT P0, [UR5], R2 ;  /* 0x00000002ff0075a7 */ /* 0x000e640008001105 */
[----:B-1----:R-:W-:Y:S05]  /*34d0*/  @!P0 BRA `(.L_x_63) ;  /* 0x0000003400b08947 */ /* 0x002fea0003800000 */
.L_x_62:
[----:B------:R-:W-:Y:S01]  /*34e0*/  UISETP.NE.AND UP0, UPT, UR22, 0x1, UPT ;  /* 0x000000011600788c */ /* 0x000fe2000bf05270 */
[----:B------:R-:W-:Y:S01]  /*34f0*/  PLOP3.LUT P2, PT, PT, PT, PT, 0x80, 0x8 ;  /* 0x000000000008781c */ /* 0x000fe20003f4f070 */
[----:B------:R-:W-:Y:S02]  /*3500*/  UIADD3 UR4, UPT, UPT, UR10, 0x1, URZ ;  /* 0x000000010a047890 */ /* 0x000fe4000fffe0ff */
[----:B------:R-:W-:Y:S02]  /*3510*/  UIADD3 UR25, UPT, UPT, UR5, 0x18, URZ ;  /* 0x0000001805197890 */ /* 0x000fe4000fffe0ff */
[----:B------:R-:W-:Y:S01]  /*3520*/  UISETP.NE.AND UP1, UPT, UR4, 0x3, UPT ;  /* 0x000000030400788c */ /* 0x000fe2000bf25270 */
[----:B------:R-:W-:Y:S01]  /*3530*/  PLOP3.LUT P0, PT, PT, PT, UP0, 0x80, 0x8 ;  /* 0x000000000008781c */ /* 0x000fe20003f0f008 */
[----:B------:R-:W-:Y:S02]  /*3540*/  UIADD3 UR22, UPT, UPT, UR22, -0x1, URZ ;  /* 0xffffffff16167890 */ /* 0x000fe4000fffe0ff */
[----:B------:R-:W-:Y:S02]  /*3550*/  USEL UR6, URZ, 0x1, UP1 ;  /* 0x00000001ff067887 */ /* 0x000fe40008800000 */
[----:B------:R-:W-:Y:S01]  /*3560*/  USEL UR24, UR4, URZ, UP1 ;  /* 0x000000ff04187287 */ /* 0x000fe20008800000 */
[----:B------:R-:W-:Y:S01]  /*3570*/  UMOV UR7, 0x40004040 ;  /* 0x4000404000077882 */ /* 0x000fe20000000000 */
[----:B------:R-:W-:Y:S02]  /*3580*/  UMOV UR5, 0x40004040 ;  /* 0x4000404000057882 */ /* 0x000fe40000000000 */
[----:B------:R-:W-:Y:S01]  /*3590*/  @UP0 ULEA UR4, UR24, UR26, 0x3 ;  /* 0x0000001a18040291 */ /* 0x000fe2000f8e18ff */
[----:B------:R-:W-:Y:S01]  /*35a0*/  LOP3.LUT R8, R8, UR6, RZ, 0x3c, !PT ;  /* 0x0000000608087c12 */ /* 0x000fe2000f8e3cff */
[----:B------:R-:W-:Y:S01]  /*35b0*/  ULEA UR6, UR10, UR29, 0x9 ;  /* 0x0000001d0a067291 */ /* 0x000fe2000f8e48ff */
[----:B------:R-:W-:Y:S02]  /*35c0*/  UMOV UR21, 0x40004040 ;  /* 0x4000404000157882 */ /* 0x000fe40000000000 */
[----:B-1----:R-:W-:Y:S01]  /*35d0*/  @P0 SHF.L.U32 R0, R8, 0x1f, RZ ;  /* 0x0000001f08000819 */ /* 0x002fe200000006ff */
[----:B------:R-:W-:Y:S02]  /*35e0*/  UIADD3 UR20, UPT, UPT, UR6, 0x2, URZ ;  /* 0x0000000206147890 */ /* 0x000fe4000fffe0ff */
[----:B------:R-:W-:Y:S01]  /*35f0*/  UIADD3 UR16, UPT, UPT, UR6, 0x4, URZ ;  /* 0x0000000406107890 */ /* 0x000fe2000fffe0ff */
[----:B------:R2:W3:Y:S01]  /*3600*/  @P0 SYNCS.PHASECHK.TRANS64.TRYWAIT P2, [UR4], R0 ;  /* 0x00000000ff0005a7 */ /* 0x0004e20008041104 */
[----:B------:R-:W-:Y:S02]  /*3610*/  ULEA UR4, UR10, UR28, 0x9 ;  /* 0x0000001c0a047291 */ /* 0x000fe4000f8e48ff */
[----:B------:R-:W-:Y:S02]  /*3620*/  UIADD3 UR12, UPT, UPT, UR6, 0x6, URZ ;  /* 0x00000006060c7890 */ /* 0x000fe4000fffe0ff */
[----:B------:R-:W-:Y:S02]  /*3630*/  UIADD3 UR18, UPT, UPT, UR4, 0x2, URZ ;  /* 0x0000000204127890 */ /* 0x000fe4000fffe0ff */
[----:B------:R-:W-:Y:S02]  /*3640*/  UIADD3 UR14, UPT, UPT, UR4, 0x4, URZ ;  /* 0x00000004040e7890 */ /* 0x000fe4000fffe0ff */
[----:B------:R-:W-:Y:S01]  /*3650*/  UIADD3 UR8, UPT, UPT, UR4, 0x6, URZ ;  /* 0x0000000604087890 */ /* 0x000fe2000fffe0ff */
[----:B------:R2:W-:Y:S01]  /*3660*/  UTCIMMA gdesc[UR4], gdesc[UR6], tmem[UR11], tmem[UR38], idesc[UR39], UP2 ;  /* 0x00ff2606040075ea */ /* 0x0005e2000900010b */
[----:B------:R-:W-:Y:S01]  /*3670*/  UPLOP3.LUT UP2, UPT, UPT, UPT, UPT, 0x80, 0x8 ;  /* 0x000000000008789c */ /* 0x000fe20003f4f070 */
[----:B------:R-:W-:Y:S01]  /*3680*/  UMOV UR19, 0x40004040 ;  /* 0x4000404000137882 */ /* 0x000fe20000000000 */
[----:B------:R-:W-:Y:S01]  /*3690*/  UMOV UR17, 0x40004040 ;  /* 0x4000404000117882 */ /* 0x000fe20000000000 */
[----:B------:R2:W-:Y:S01]  /*36a0*/  UTCIMMA gdesc[UR18], gdesc[UR20], tmem[UR11], tmem[UR36], idesc[UR37], UPT ;  /* 0x00ff2414120075ea */ /* 0x0005e2000b80010b */
[----:B------:R-:W-:Y:S01]  /*36b0*/  UMOV UR15, 0x40004040 ;  /* 0x40004040000f7882 */ /* 0x000fe20000000000 */
[----:B------:R-:W-:Y:S01]  /*36c0*/  UMOV UR13, 0x40004040 ;  /* 0x40004040000d7882 */ /* 0x000fe20000000000 */
[----:B------:R-:W-:Y:S01]  /*36d0*/  UMOV UR9, 0x40004040 ;  /* 0x4000404000097882 */ /* 0x000fe20000000000 */
[----:B------:R2:W-:Y:S01]  /*36e0*/  UTCIMMA gdesc[UR14], gdesc[UR16], tmem[UR11], tmem[UR34], idesc[UR35], UPT ;  /* 0x00ff22100e0075ea */ /* 0x0005e2000b80010b */
[----:B------:R2:W-:Y:S01]  /*36f0*/  UTCIMMA gdesc[UR8], gdesc[UR12], tmem[UR11], tmem[UR32], idesc[UR33], UPT ;  /* 0x00ff200c080075ea */ /* 0x0005e2000b80010b */
[----:B------:R2:W-:Y:S01]  /*3700*/  UTCBAR.MULTICAST [UR25], URZ, UR27 ;  /* 0x000000ff190073e9 */ /* 0x0005e2000800081b */
[----:B------:R-:W-:Y:S01]  /*3710*/  UMOV UR10, UR24 ;  /* 0x00000018000a7c82 */ /* 0x000fe20008000000 */
[----:B------:R-:W-:Y:S05]  /*3720*/  BRA.U UP3, `(.L_x_64) ;  /* 0xfffffffd03507547 */ /* 0x000fea000b83ffff */
.L_x_61:
[----:B--2---:R-:W-:Y:S01]  /*3730*/  UIADD3 UR4, UPT, UPT, UR30, 0x1, URZ ;  /* 0x000000011e047890 */ /* 0x004fe2000fffe0ff */
[C---:B------:R-:W-:Y:S01]  /*3740*/  ISETP.NE.AND P0, PT, R10.reuse, 0x2, PT ;  /* 0x000000020a00780c */ /* 0x040fe20003f05270 */
[----:B------:R-:W-:Y:S02]  /*3750*/  UIADD3 UR5, UPT, UPT, UR31, 0x70, URZ ;  /* 0x000000701f057890 */ /* 0x000fe4000fffe0ff */
[----:B------:R-:W-:Y:S01]  /*3760*/  UISETP.NE.AND UP0, UPT, UR4, 0x4, UPT ;  /* 0x000000040400788c */ /* 0x000fe2000bf05270 */
[----:B-1----:R-:W-:Y:S02]  /*3770*/  SEL R0, RZ, 0x1, P0 ;  /* 0x00000001ff007807 */ /* 0x002fe40000000000 */
[----:B------:R-:W-:Y:S01]  /*3780*/  SEL R10, R10, RZ, P0 ;  /* 0x000000ff0a0a7207 */ /* 0x000fe20000000000 */
[----:B------:R-:W-:Y:S01]  /*3790*/  USEL UR6, URZ, 0x1, UP0 ;  /* 0x00000001ff067887 */ /* 0x000fe20008000000 */
[----:B------:R-:W-:Y:S01]  /*37a0*/  LOP3.LUT R9, R9, R0, RZ, 0x3c, !PT ;  /* 0x0000000009097212 */ /* 0x000fe200078e3cff */
[----:B------:R-:W-:Y:S01]  /*37b0*/  USEL UR30, UR4, URZ, UP0 ;  /* 0x000000ff041e7287 */ /* 0x000fe20008000000 */
[----:B------:R1:W-:Y:S03]  /*37c0*/  UTCBAR [UR5], URZ ;  /* 0x000000ff050073e9 */ /* 0x0003e600080000ff */
[----:B------:R-:W-:Y:S01]  /*37d0*/  LOP3.LUT R11, R11, UR6, RZ, 0x3c, !PT ;  /* 0x000000060b0b7c12 */ /* 0x000fe2000f8e3cff */
[----:B------:R-:W-:Y:S07]  /*37e0*/  @P1 BRA `(.L_x_65) ;  /* 0xfffffff800881947 */ /* 0x000fee000383ffff */
[----:B------:R-:W2:Y:S01]  /*37f0*/  S2UR UR8, SR_CgaCtaId ;  /* 0x00000000000879c3 */ /* 0x000ea20000008800 */
[----:B------:R-:W-:Y:S01]  /*3800*/  ELECT P0, URZ, PT ;  /* 0x0000000000ff782f */ /* 0x000fe20003800000 */
[----:B------:R-:W-:Y:S01]  /*3810*/  IMAD.MOV.U32 R0, RZ, RZ, 0x1 ;  /* 0x00000001ff007424 */ /* 0x000fe200078e00ff */
[----:B------:R-:W-:Y:S01]  /*3820*/  UIADD3 UR26, UPT, UPT, UR26, 0x90, URZ ;  /* 0x000000901a1a7890 */ /* 0x000fe2000fffe0ff */
[----:B------:R-:W-:Y:S01]  /*3830*/  SHF.L.U32 R2, R11, 0x1f, RZ ;  /* 0x0000001f0b027819 */ /* 0x000fe200000006ff */
[----:B------:R-:W-:-:S03]  /*3840*/  UMOV UR4, 0x40 ;  /* 0x0000004000047882 */ /* 0x000fc60000000000 */
[----:B------:R-:W-:Y:S01]  /*3850*/  UVIRTCOUNT.DEALLOC.SMPOOL 0x80 ;  /* 0x000000800000784c */ /* 0x000fe20000000000 */
[----:B--2---:R-:W-:Y:S02]  /*3860*/  ULEA UR8, UR8, UR4, 0x18 ;  /* 0x0000000408087291 */ /* 0x004fe4000f8ec0ff */
[----:B------:R-:W-:-:S07]  /*3870*/  ULEA UR4, UR30, UR26, 0x3 ;  /* 0x0000001a1e047291 */ /* 0x000fce000f8e18ff */
[----:B------:R2:W-:Y:S02]  /*3880*/  @P0 STS.U8 [UR8+0x1c], R0 ;  /* 0x00001c00ff000988 */ /* 0x0005e40008000008 */
[----:B------:R-:W4:Y:S02]  /*3890*/  SYNCS.PHASECHK.TRANS64.TRYWAIT P0, [UR4], R2 ;  /* 0x00000002ff0075a7 */ /* 0x000f240008001104 */
[----:B--2-4-:R-:W-:Y:S05]  /*38a0*/  @!P0 BRA `(.L_x_66) ;  /* 0x0000003000d48947 */ /* 0x014fea0003800000 */
.L_x_119:
[----:B------:R-:W-:-:S04]  /*38b0*/  UIADD3 UR4, UPT, UPT, UR30, 0x1, URZ ;  /* 0x000000011e047890 */ /* 0x000fc8000fffe0ff */
[----:B------:R-:W-:-:S04]  /*38c0*/  UISETP.NE.AND UP0, UPT, UR4, 0x4, UPT ;  /* 0x000000040400788c */ /* 0x000fc8000bf05270 */
[----:B------:R-:W-:Y:S02]  /*38d0*/  USEL UR6, URZ, 0x1, UP0 ;  /* 0x00000001ff067887 */ /* 0x000fe40008000000 */
[----:B------:R-:W-:-:S04]  /*38e0*/  USEL UR4, UR4, URZ, UP0 ;  /* 0x000000ff04047287 */ /* 0x000fc80008000000 */
[----:B-1----:R-:W-:Y:S01]  /*38f0*/  ULEA UR5, UR4, UR26, 0x3 ;  /* 0x0000001a04057291 */ /* 0x002fe2000f8e18ff */
[----:B--2---:R-:W-:-:S04]  /*3900*/  LOP3.LUT R2, R11, UR6, RZ, 0x3c, !PT ;  /* 0x000000060b027c12 */ /* 0x004fc8000f8e3cff */
[----:B------:R-:W-:-:S04]  /*3910*/  SHF.L.U32 R3, R2, 0x1f, RZ ;  /* 0x0000001f02037819 */ /* 0x000fc800000006ff */
[----:B------:R-:W1:Y:S02]  /*3920*/  SYNCS.PHASECHK.TRANS64.TRYWAIT P0, [UR5], R3 ;  /* 0x00000003ff0075a7 */ /* 0x000e640008001105 */
[----:B-1----:R-:W-:Y:S05]  /*3930*/  @!P0 BRA `(.L_x_67) ;  /* 0x0000003000c88947 */ /* 0x002fea0003800000 */
.L_x_121:
        /* <DEDUP_REMOVED lines=9> */
.L_x_123:
[----:B------:R-:W-:-:S04]  /*39d0*/  UIADD3 UR4, UPT, UPT, UR4, 0x1, URZ ;  /* 0x0000000104047890 */ /* 0x000fc8000fffe0ff */
[----:B------:R-:W-:-:S04]  /*39e0*/  UISETP.NE.AND UP0, UPT, UR4, 0x4, UPT ;  /* 0x000000040400788c */ /* 0x000fc8000bf05270 */
[----:B------:R-:W-:Y:S02]  /*39f0*/  USEL UR5, URZ, 0x1, UP0 ;  /* 0x00000001ff057887 */ /* 0x000fe40008000000 */
[----:B------:R-:W-:-:S04]  /*3a00*/  USEL UR4, UR4, URZ, UP0 ;  /* 0x000000ff04047287 */ /* 0x000fc80008000000 */
[----:B------:R-:W-:Y:S01]  /*3a10*/  ULEA UR4, UR4, UR26, 0x3 ;  /* 0x0000001a04047291 */ /* 0x000fe2000f8e18ff */
[----:B------:R-:W-:-:S04]  /*3a20*/  LOP3.LUT R2, R2, UR5, RZ, 0x3c, !PT ;  /* 0x0000000502027c12 */ /* 0x000fc8000f8e3cff */
[----:B------:R-:W-:-:S04]  /*3a30*/  SHF.L.U32 R2, R2, 0x1f, RZ ;  /* 0x0000001f02027819 */ /* 0x000fc800000006ff */
[----:B------:R-:W2:Y:S02]  /*3a40*/  SYNCS.PHASECHK.TRANS64.TRYWAIT P0, [UR4], R2 ;  /* 0x00000002ff0075a7 */ /* 0x000ea40008001104 */
[----:B--2---:R-:W-:Y:S05]  /*3a50*/  @!P0 BRA `(.L_x_69) ;  /* 0x0000003000b08947 */ /* 0x004fea0003800000 */
.L_x_125:
[----:B------:R-:W-:Y:S01]  /*3a60*/  NOP ;  /* 0x0000000000007918 */ /* 0x000fe20000000000 */
[----:B-1----:R-:W1:Y:S01]  /*3a70*/  LDS R0, [UR8+0x14] ;  /* 0x00001408ff007984 */ /* 0x002e620008000800 */
[----:B------:R-:W-:Y:S01]  /*3a80*/  ULOP3.LUT UR4, UR42, 0xffff, URZ, 0xc0, !UPT ;  /* 0x0000ffff2a047892 */ /* 0x000fe2000f8ec0ff */
[----:B------:R-:W-:Y:S01]  /*3a90*/  UMOV UR5, 0xffff ;  /* 0x0000ffff00057882 */ /* 0x000fe20000000000 */
[----:B------:R-:W-:Y:S02]  /*3aa0*/  UMOV UR6, 0x1 ;  /* 0x0000000100067882 */ /* 0x000fe40000000000 */
[----:B------:R-:W-:-:S04]  /*3ab0*/  USHF.R.U32.HI UR4, URZ, 0x5, UR4 ;  /* 0x00000005ff047899 */ /* 0x000fc80008011604 */
[----:B------:R-:W-:Y:S02]  /*3ac0*/  USHF.L.U32 UR5, UR5, UR4, URZ ;  /* 0x0000000405057299 */ /* 0x000fe400080006ff */
[----:B------:R-:W-:-:S04]  /*3ad0*/  USHF.L.U32 UR4, UR6, UR4, URZ ;  /* 0x0000000406047299 */ /* 0x000fc800080006ff */
[----:B-1----:R-:W-:-:S04]  /*3ae0*/  LOP3.LUT R0, R0, UR5, RZ, 0xc0, !PT ;  /* 0x0000000500007c12 */ /* 0x002fc8000f8ec0ff */
[----:B------:R-:W-:-:S13]  /*3af0*/  ISETP.NE.AND P0, PT, R0, UR5, PT ;  /* 0x0000000500007c0c */ /* 0x000fda000bf05270 */
[----:B------:R-:W-:Y:S05]  /*3b00*/  @P0 BRA `(.L_x_70) ;  /* 0x0000000000580947 */ /* 0x000fea0003800000 */
[----:B------:R-:W1:Y:S02]  /*3b10*/  LDS R0, [UR8+0x18] ;  /* 0x00001808ff007984 */ /* 0x000e640008000800 */
[----:B-1----:R-:W-:-:S04]  /*3b20*/  LOP3.LUT R0, R0, UR4, RZ, 0xc0, !PT ;  /* 0x0000000400007c12 */ /* 0x002fc8000f8ec0ff */
[----:B------:R-:W-:-:S13]  /*3b30*/  ISETP.NE.AND P0, PT, R0, UR4, PT ;  /* 0x0000000400007c0c */ /* 0x000fda000bf05270 */
[----:B------:R-:W-:Y:S05]  /*3b40*/  @P0 BRA `(.L_x_71) ;  /* 0x00000000003c0947 */ /* 0x000fea0003800000 */
[----:B------:R-:W1:Y:S01]  /*3b50*/  S2R R2, SR_LANEID ;  /* 0x0000000000027919 */ /* 0x000e620000000000 */
[----:B------:R-:W-:-:S06]  /*3b60*/  ULOP3.LUT UR5, URZ, UR5, URZ, 0x33, !UPT ;  /* 0x00000005ff057292 */ /* 0x000fcc000f8e33ff */
[----:B------:R-:W-:-:S04]  /*3b70*/  IMAD.U32 R0, RZ, RZ, UR5 ;  /* 0x00000005ff007e24 */ /* 0x000fc8000f8e00ff */
[----:B------:R2:W4:Y:S02]  /*3b80*/  REDUX UR7, R0 ;  /* 0x00000000000773c4 */ /* 0x0005240000000000 */
[----:B------:R1:W-:Y:S01]  /*3b90*/  UTCATOMSWS.AND URZ, UR5 ;  /* 0x0000000500ff79e3 */ /* 0x0003e20008000000 */
[----:B--2---:R-:W-:Y:S01]  /*3ba0*/  LOP3.LUT R0, RZ, UR4, RZ, 0x33, !PT ;  /* 0x00000004ff007c12 */ /* 0x004fe2000f8e33ff */
[----:B------:R-:W-:Y:S02]  /*3bb0*/  VOTEU.ANY UR4, UPT, PT ;  /* 0x0000000000047886 */ /* 0x000fe400038e0100 */
[----:B------:R-:W-:Y:S02]  /*3bc0*/  UFLO.U32 UR4, UR4 ;  /* 0x00000004000472bd */ /* 0x000fe400080e0000 */
[----:B------:R-:W2:Y:S04]  /*3bd0*/  REDUX UR6, R0 ;  /* 0x00000000000673c4 */ /* 0x000ea80000000000 */
[----:B-1----:R-:W-:-:S02]  /*3be0*/  ISETP.EQ.U32.AND P0, PT, R2, UR4, PT ;  /* 0x0000000402007c0c */ /* 0x002fc4000bf02070 */
[----:B----4-:R-:W-:-:S11]  /*3bf0*/  MOV R2, UR7 ;  /* 0x0000000700027c02 */ /* 0x010fd60008000f00 */
[----:B------:R1:W-:Y:S01]  /*3c00*/  @P0 ATOMS.AND RZ, [UR8+0x14], R2 ;  /* 0x00001402ffff098c */ /* 0x0003e2000a800008 */
[----:B--2---:R-:W-:-:S05]  /*3c10*/  IMAD.U32 R0, RZ, RZ, UR6 ;  /* 0x00000006ff007e24 */ /* 0x004fca000f8e00ff */
[----:B------:R1:W-:Y:S01]  /*3c20*/  @P0 ATOMS.AND RZ, [UR8+0x18], R0 ;  /* 0x00001800ffff098c */ /* 0x0003e2000a800008 */
[----:B------:R-:W-:Y:S05]  /*3c30*/  BRA `(.L_x_72) ;  /* 0x0000000000147947 */ /* 0x000fea0003800000 */
.L_x_71:
[----:B------:R-:W-:Y:S02]  /*3c40*/  MOV R2, 0x3c60 ;  /* 0x00003c6000027802 */ /* 0x000fe40000000f00 */
[----:B---3-5:R-:W-:Y:S05]  /*3c50*/  CALL.REL.NOINC `($__internal_0_$__cuda_sm10x_tcgen05_guardrail_trap_col_being_dealloced_not_returned_by_alloc) ;  /* 0x0000003000cc7944 */ /* 0x028fea0003c00000 */
[----:B------:R-:W-:Y:S05]  /*3c60*/  BRA `(.L_x_72) ;  /* 0x0000000000087947 */ /* 0x000fea0003800000 */
.L_x_70:
[----:B------:R-:W-:Y:S02]  /*3c70*/  MOV R2, 0x3c90 ;  /* 0x00003c9000027802 */ /* 0x000fe40000000f00 */
[----:B---3-5:R-:W-:Y:S05]  /*3c80*/  CALL.REL.NOINC `($__internal_2_$__cuda_sm10x_tcgen05_guardrail_trap_unallocated_columns_being_dealloced) ;  /* 0x0000003000d87944 */ /* 0x028fea0003c00000 */
.L_x_72:
[----:B------:R-:W-:Y:S01]  /*3c90*/  NOP ;  /* 0x0000000000007918 */ /* 0x000fe20000000000 */
[----:B------:R-:W-:Y:S05]  /*3ca0*/  EXIT ;  /* 0x000000000000794d */ /* 0x000fea0003800000 */
.L_x_54:
[----:B------:R-:W-:-:S09]  /*3cb0*/  UISETP.NE.OR UP0, UPT, UR22, 0x3, !UP3 ;  /* 0x000000031600788c */ /* 0x000fd2000df05670 */
[----:B------:R-:W-:Y:S05]  /*3cc0*/  BRA.U UP0, `(.L_x_73) ;  /* 0x0000000d00087547 */ /* 0x000fea000b800000 */
[----:B------:R-:W1:Y:S01]  /*3cd0*/  LDCU UR26, c[0x0][0x370] ;  /* 0x00006e00ff1a77ac */ /* 0x000e620008000800 */
[----:B------:R-:W2:Y:S01]  /*3ce0*/  LDC.64 R16, c[0x0][0x348] ;  /* 0x0000d200ff107b82 */ /* 0x000ea20000000a00 */
[----:B------:R-:W-:Y:S02]  /*3cf0*/  HFMA2 R13, -RZ, RZ, 0, 0 ;  /* 0x00000000ff0d7431 */ /* 0x000fe400000001ff */
[----:B------:R-:W-:Y:S01]  /*3d00*/  IMAD.MOV.U32 R15, RZ, RZ, 0x1 ;  /* 0x00000001ff0f7424 */ /* 0x000fe200078e00ff */
[----:B------:R-:W1:Y:S01]  /*3d10*/  LDCU.128 UR28, c[0x0][0xb10] ;  /* 0x00016200ff1c77ac */ /* 0x000e620008000c00 */
[----:B------:R-:W-:Y:S01]  /*3d20*/  IMAD.MOV.U32 R14, RZ, RZ, RZ ;  /* 0x000000ffff0e7224 */ /* 0x000fe200078e00ff */
[----:B------:R-:W-:Y:S01]  /*3d30*/  MOV R12, 0x1000 ;  /* 0x00001000000c7802 */ /* 0x000fe20000000f00 */
[----:B------:R-:W3:Y:S01]  /*3d40*/  LDCU UR25, c[0x0][0x374] ;  /* 0x00006e80ff1977ac */ /* 0x000ee20008000800 */
[----:B------:R-:W4:Y:S01]  /*3d50*/  LDC.64 R2, c[0x0][0x888] ;  /* 0x00022200ff027b82 */ /* 0x000f220000000a00 */
[----:B------:R-:W3:Y:S01]  /*3d60*/  LDCU UR16, c[0x0][0xb0c] ;  /* 0x00016180ff1077ac */ /* 0x000ee20008000800 */
[----:B------:R-:W2:Y:S06]  /*3d70*/  LDCU UR35, c[0x0][0xb20] ;  /* 0x00016400ff2377ac */ /* 0x000eac0008000800 */
[----:B------:R-:W4:Y:S01]  /*3d80*/  LDC.64 R4, c[0x0][0x890] ;  /* 0x00022400ff047b82 */ /* 0x000f220000000a00 */
[----:B------:R-:W2:Y:S01]  /*3d90*/  LDCU UR4, c[0x0][0xb30] ;  /* 0x00016600ff0477ac */ /* 0x000ea20008000800 */
[----:B------:R-:W-:Y:S01]  /*3da0*/  UMOV UR17, 0x400 ;  /* 0x0000040000117882 */ /* 0x000fe20000000000 */
[----:B-1----:R-:W-:-:S02]  /*3db0*/  UIMAD.WIDE.U32 UR32, UR26, UR28, URZ ;  /* 0x0000001c1a2072a5 */ /* 0x002fc4000f8e00ff */
[----:B---3--:R-:W-:Y:S02]  /*3dc0*/  UIMAD.WIDE.U32 UR6, UR25, UR31, URZ ;  /* 0x0000001f190672a5 */ /* 0x008fe4000f8e00ff */
[----:B------:R-:W-:Y:S02]  /*3dd0*/  ULEA UR17, UR48, UR17, 0x18 ;  /* 0x0000001130117291 */ /* 0x000fe4000f8ec0ff */
[----:B------:R-:W-:Y:S02]  /*3de0*/  UPLOP3.LUT UP3, UPT, UPT, UPT, UPT, 0x40, 0x4 ;  /* 0x000000000004789c */ /* 0x000fe40003f6e870 */
[----:B------:R-:W-:Y:S01]  /*3df0*/  UIADD3 UR5, UPT, UPT, UR17, 0x30, URZ ;  /* 0x0000003011057890 */ /* 0x000fe2000fffe0ff */
[----:B------:R-:W-:Y:S01]  /*3e00*/  UMOV UR32, UR33 ;  /* 0x0000002100207c82 */ /* 0x000fe20008000000 */
[----:B------:R-:W-:Y:S01]  /*3e10*/  UMOV UR27, UR7 ;  /* 0x00000007001b7c82 */ /* 0x000fe20008000000 */
[----:B------:R-:W-:Y:S02]  /*3e20*/  UISETP.GE.AND UP0, UPT, UR40, 0x1, UPT ;  /* 0x000000012800788c */ /* 0x000fe4000bf06270 */
[----:B------:R-:W-:Y:S01]  /*3e30*/  UISETP.NE.AND UP4, UPT, UR40, 0x1, UPT ;  /* 0x000000012800788c */ /* 0x000fe2000bf85270 */
[----:B------:R-:W1:Y:S01]  /*3e40*/  LDCU.64 UR14, c[0x0][0xb28] ;  /* 0x00016500ff0e77ac */ /* 0x000e620008000a00 */
[----:B------:R-:W-:-:S02]  /*3e50*/  UISETP.NE.AND UP6, UPT, UR16, 0x1, UPT ;  /* 0x000000011000788c */ /* 0x000fc4000bfc5270 */
[----:B------:R-:W-:Y:S02]  /*3e60*/  UISETP.NE.AND UP5, UPT, UR30, 0x1, UPT ;  /* 0x000000011e00788c */ /* 0x000fe4000bfa5270 */
[----:B------:R-:W-:Y:S02]  /*3e70*/  UPRMT UR48, UR48, 0x654, UR5 ;  /* 0x0000065430307896 */ /* 0x000fe40008000005 */
[----:B------:R-:W-:Y:S02]  /*3e80*/  USHF.R.U32.HI UR32, URZ, UR29, UR32 ;  /* 0x0000001dff207299 */ /* 0x000fe40008011620 */
[----:B--2---:R-:W-:Y:S02]  /*3e90*/  USHF.R.U32.HI UR27, URZ, UR35, UR27 ;  /* 0x00000023ff1b7299 */ /* 0x004fe4000801161b */
[----:B------:R-:W-:-:S11]  /*3ea0*/  UISETP.NE.AND UP2, UPT, UR4, 0x1, UPT ;  /* 0x000000010400788c */ /* 0x000fd6000bf45270 */
.L_x_81:
[C---:B------:R-:W-:Y:S02]  /*3eb0*/  LEA R7, R14.reuse, UR17, 0x3 ;  /* 0x000000110e077c11 */ /* 0x040fe4000f8e18ff */
[----:B------:R-:W-:Y:S02]  /*3ec0*/  SHF.L.U32 R0, R13, 0x1f, RZ ;  /* 0x0000001f0d007819 */ /* 0x000fe400000006ff */
[----:B------:R-:W-:Y:S02]  /*3ed0*/  LEA R8, R14, UR17, 0x4 ;  /* 0x000000110e087c11 */ /* 0x000fe4000f8e20ff */
[----:B--2---:R-:W2:Y:S02]  /*3ee0*/  SYNCS.PHASECHK.TRANS64.TRYWAIT P0, [R7+URZ+0x50], R0 ;  /* 0x00005000070075a7 */ /* 0x004ea400080011ff */
[----:B--2---:R-:W-:Y:S05]  /*3ef0*/  @!P0 BRA `(.L_x_74) ;  /* 0x0000002c00a08947 */ /* 0x004fea0003800000 */
.L_x_126:
[----:B------:R-:W3:Y:S01]  /*3f00*/  LDS.128 R8, [R8+0xe0] ;  /* 0x0000e00008087984 */ /* 0x000ee20000000c00 */
[----:B------:R-:W-:Y:S01]  /*3f10*/  UISETP.GE.AND UP0, UPT, UR40, 0x1, UPT ;  /* 0x000000012800788c */ /* 0x000fe2000bf06270 */
[----:B------:R-:W-:Y:S01]  /*3f20*/  @!PT LDS RZ, [RZ] ;  /* 0x00000000fffff984 */ /* 0x000fe20000000800 */
[----:B------:R-:W-:Y:S01]  /*3f30*/  @!PT LDS RZ, [RZ] ;  /* 0x00000000fffff984 */ /* 0x000fe20000000800 */
[----:B------:R-:W-:Y:S01]  /*3f40*/  @!PT LDS RZ, [RZ] ;  /* 0x00000000fffff984 */ /* 0x000fe20000000800 */
[----:B------:R-:W-:Y:S01]  /*3f50*/  @!PT LDS RZ, [RZ] ;  /* 0x00000000fffff984 */ /* 0x000fe20000000800 */
[----:B------:R1:W-:Y:S06]  /*3f60*/  MEMBAR.ALL.CTA ;  /* 0x0000000000007992 */ /* 0x0003ec0000008000 */
[----:B-1----:R-:W1:Y:S01]  /*3f70*/  FENCE.VIEW.ASYNC.S ;  /* 0x00000000000073c6 */ /* 0x002e620000000000 */
[----:B---3--:R-:W-:Y:S11]  /*3f80*/  LOP3.LUT P0, RZ, R10, 0x1, RZ, 0xc0, !PT ;  /* 0x000000010aff7812 */ /* 0x008ff6000780c0ff */
[----:B------:R-:W-:Y:S02]  /*3f90*/  @!UPT UIADD3 URZ, UPT, UPT, URZ, URZ, URZ ;  /* 0x000000fffffff290 */ /* 0x000fe4000fffe0ff */
[----:B-1----:R-:W-:Y:S01]  /*3fa0*/  VOTEU.ANY UP1, P0 ;  /* 0x0000000000ff7886 */ /* 0x002fe20000020100 */
[----:B------:R-:W-:Y:S11]  /*3fb0*/  PLOP3.LUT P0, PT, PT, PT, UP1, 0x80, 0x8 ;  /* 0x000000000008781c */ /* 0x000ff60003f0f018 */
[----:B------:R-:W-:Y:S02]  /*3fc0*/  @!UPT UIADD3 URZ, UPT, UPT, URZ, URZ, URZ ;  /* 0x000000fffffff290 */ /* 0x000fe4000fffe0ff */
[----:B--2---:R-:W-:Y:S02]  /*3fd0*/  @P0 SHF.R.U32.HI R0, RZ, 0x10, R9 ;  /* 0x00000010ff000819 */ /* 0x004fe40000011609 */
[----:B------:R-:W-:Y:S02]  /*3fe0*/  @P0 MOV R6, R8 ;  /* 0x0000000800060202 */ /* 0x000fe40000000f00 */
[----:B------:R-:W-:Y:S01]  /*3ff0*/  @P0 R2UR UR4, R0 ;  /* 0x00000000000402ca */ /* 0x000fe200000e0000 */
[----:B------:R-:W-:Y:S01]  /*4000*/  VIADD R0, R7, 0x60 ;  /* 0x0000006007007836 */ /* 0x000fe20000000000 */
[----:B------:R-:W-:Y:S02]  /*4010*/  @P0 LOP3.LUT R8, R9, 0xffff, RZ, 0xc0, !PT ;  /* 0x0000ffff09080812 */ /* 0x000fe400078ec0ff */
[----:B------:R-:W-:Y:S02]  /*4020*/  @P0 R2UR UR6, R6 ;  /* 0x00000000060602ca */ /* 0x000fe400000e0000 */
[----:B------:R-:W-:Y:S02]  /*4030*/  PRMT R0, RZ, 0x654, R0 ;  /* 0x00000654ff007816 */ /* 0x000fe40000000000 */
[----:B------:R-:W-:Y:S02]  /*4040*/  @P0 R2UR UR5, R8 ;  /* 0x00000000080502ca */ /* 0x000fe400000e0000 */
[----:B------:R1:W-:Y:S03]  /*4050*/  SYNCS.ARRIVE.TRANS64.RED.A1T0 RZ, [R0+URZ], RZ ;  /* 0x000000ff00ff79a7 */ /* 0x0003e600081004ff */
[----:B------:R-:W-:Y:S04]  /*4060*/  @UP1 UMOV UR24, UR4 ;  /* 0x0000000400181c82 */ /* 0x000fe80008000000 */
[----:B------:R-:W-:Y:S04]  /*4070*/  @UP1 UMOV UR13, UR6 ;  /* 0x00000006000d1c82 */ /* 0x000fe80008000000 */
[----:B------:R-:W-:Y:S01]  /*4080*/  @UP1 UMOV UR7, UR5 ;  /* 0x0000000500071c82 */ /* 0x000fe20008000000 */
[----:B------:R-:W-:Y:S05]  /*4090*/  BRA.U !UP0, `(.L_x_75) ;  /* 0x0000000108a47547 */ /* 0x000fea000b800000 */
[----:B------:R-:W-:Y:S02]  /*40a0*/  UIMAD.WIDE.U32 UR10, UR7, UR31, URZ ;  /* 0x0000001f070a72a5 */ /* 0x000fe4000f8e00ff */
[----:B------:R-:W-:Y:S02]  /*40b0*/  UIMAD.WIDE.U32 UR18, UR13, UR28, URZ ;  /* 0x0000001c0d1272a5 */ /* 0x000fe4000f8e00ff */
[----:B------:R-:W-:Y:S02]  /*40c0*/  USEL UR4, UR25, UR27, !UP5 ;  /* 0x0000001b19047287 */ /* 0x000fe4000e800000 */
[----:B------:R-:W-:Y:S02]  /*40d0*/  USEL UR8, UR26, UR32, !UP6 ;  /* 0x000000201a087287 */ /* 0x000fe4000f000000 */
[----:B------:R-:W-:Y:S02]  /*40e0*/  UIMAD.WIDE.U32 UR20, UR4, UR14, URZ ;  /* 0x0000000e041472a5 */ /* 0x000fe4000f8e00ff */
[----:B------:R-:W-:Y:S01]  /*40f0*/  UIMAD.WIDE.U32 UR22, UR8, UR14, URZ ;  /* 0x0000000e081672a5 */ /* 0x000fe2000f8e00ff */
[----:B------:R-:W-:Y:S02]  /*4100*/  UMOV UR5, UR11 ;  /* 0x0000000b00057c82 */ /* 0x000fe40008000000 */
[----:B------:R-:W-:Y:S03]  /*4110*/  USHF.R.U32.HI UR6, URZ, UR35, UR5 ;  /* 0x00000023ff067299 */ /* 0x000fe60008011605 */
[----:B------:R-:W-:Y:S01]  /*4120*/  UMOV UR5, UR19 ;  /* 0x0000001300057c82 */ /* 0x000fe20008000000 */
[----:B------:R-:W-:Y:S02]  /*4130*/  USEL UR6, UR7, UR6, !UP5 ;  /* 0x0000000607067287 */ /* 0x000fe4000e800000 */
[----:B------:R-:W-:Y:S02]  /*4140*/  USHF.R.U32.HI UR9, URZ, UR29, UR5 ;  /* 0x0000001dff097299 */ /* 0x000fe40008011605 */
[----:B------:R-:W-:Y:S01]  /*4150*/  UIMAD.WIDE.U32 UR10, UR6, UR14, URZ ;  /* 0x0000000e060a72a5 */ /* 0x000fe2000f8e00ff */
[----:B------:R-:W-:Y:S02]  /*4160*/  UMOV UR5, UR21 ;  /* 0x0000001500057c82 */ /* 0x000fe40008000000 */
[----:B------:R-:W-:Y:S03]  /*4170*/  @UP4 USHF.R.U32.HI UR4, URZ, UR15, UR5 ;  /* 0x0000000fff044299 */ /* 0x000fe60008011605 */
[----:B------:R-:W-:Y:S01]  /*4180*/  UMOV UR5, UR23 ;  /* 0x0000001700057c82 */ /* 0x000fe20008000000 */
[----:B------:R-:W-:Y:S02]  /*4190*/  UIMAD UR4, UR40, UR4, URZ ;  /* 0x00000004280472a4 */ /* 0x000fe4000f8e02ff */
[----:B------:R-:W-:Y:S02]  /*41a0*/  @UP4 USHF.R.U32.HI UR8, URZ, UR15, UR5 ;  /* 0x0000000fff084299 */ /* 0x000fe40008011605 */
[----:B------:R-:W-:Y:S02]  /*41b0*/  USEL UR5, UR13, UR9, !UP6 ;  /* 0x000000090d057287 */ /* 0x000fe4000f000000 */
[----:B------:R-:W-:Y:S02]  /*41c0*/  UIMAD UR9, UR40, UR8, URZ ;  /* 0x00000008280972a4 */ /* 0x000fe4000f8e02ff */
[----:B------:R-:W-:Y:S03]  /*41d0*/  UISETP.GE.AND UP0, UPT, UR6, UR4, UPT ;  /* 0x000000040600728c */ /* 0x000fe6000bf06270 */
[----:B------:R-:W-:Y:S01]  /*41e0*/  UMOV UR4, UR11 ;  /* 0x0000000b00047c82 */ /* 0x000fe20008000000 */
[----:B------:R-:W-:Y:S02]  /*41f0*/  UISETP.GE.OR UP0, UPT, UR5, UR9, UP0 ;  /* 0x000000090500728c */ /* 0x000fe40008706670 */
[----:B------:R-:W-:Y:S02]  /*4200*/  USHF.R.U32.HI UR4, URZ, UR15, UR4 ;  /* 0x0000000fff047299 */ /* 0x000fe40008011604 */
[----:B------:R-:W-:Y:S02]  /*4210*/  UIMAD.WIDE.U32 UR10, UR5, UR14, URZ ;  /* 0x0000000e050a72a5 */ /* 0x000fe4000f8e00ff */
[----:B------:R-:W-:Y:S04]  /*4220*/  USEL UR12, UR6, UR4, !UP4 ;  /* 0x00000004060c7287 */ /* 0x000fe8000e000000 */
[----:B------:R-:W-:Y:S01]  /*4230*/  UIADD3 UR9, UPT, UPT, -UR12, URZ, URZ ;  /* 0x000000ff0c097290 */ /* 0x000fe2000fffe1ff */
[----:B------:R-:W-:Y:S02]  /*4240*/  @!UP0 UMOV UR4, UR11 ;  /* 0x0000000b00048c82 */ /* 0x000fe40008000000 */
[----:B------:R-:W-:Y:S02]  /*4250*/  @!UP0 USHF.R.U32.HI UR4, URZ, UR15, UR4 ;  /* 0x0000000fff048299 */ /* 0x000fe40008011604 */
[----:B------:R-:W-:Y:S02]  /*4260*/  UIMAD UR9, UR40, UR9, UR6 ;  /* 0x00000009280972a4 */ /* 0x000fe4000f8e0206 */
[----:B------:R-:W-:Y:S04]  /*4270*/  @!UP0 USEL UR4, UR5, UR4, !UP4 ;  /* 0x0000000405048287 */ /* 0x000fe8000e000000 */
[----:B------:R-:W-:Y:S02]  /*4280*/  @!UP0 UIMAD UR9, UR8, UR9, UR4 ;  /* 0x00000009080982a4 */ /* 0x000fe4000f8e0204 */
[----:B------:R-:W-:Y:S02]  /*4290*/  @!UP0 UIADD3 UR10, UPT, UPT, UR12, -UR4, URZ ;  /* 0x800000040c0a8290 */ /* 0x000fe4000fffe0ff */
[----:B------:R-:W-:Y:S02]  /*42a0*/  UIADD3 UR4, UPT, UPT, -UR5, URZ, URZ ;  /* 0x000000ff05047290 */ /* 0x000fe4000fffe1ff */
[----:B------:R-:W-:Y:S02]  /*42b0*/  UIADD3 UR8, UPT, UPT, -UR6, URZ, URZ ;  /* 0x000000ff06087290 */ /* 0x000fe4000fffe1ff */
[----:B------:R-:W-:Y:S02]  /*42c0*/  @!UP0 UIMAD UR6, UR10, UR40, UR5 ;  /* 0x000000280a0682a4 */ /* 0x000fe4000f8e0205 */
[----:B------:R-:W-:Y:S02]  /*42d0*/  UIMAD UR13, UR16, UR4, UR13 ;  /* 0x00000004100d72a4 */ /* 0x000fe4000f8e020d */
[----:B------:R-:W-:Y:S01]  /*42e0*/  UIMAD UR7, UR30, UR8, UR7 ;  /* 0x000000081e0772a4 */ /* 0x000fe2000f8e0207 */
[----:B------:R-:W-:Y:S02]  /*42f0*/  @!UP0 UMOV UR5, UR9 ;  /* 0x0000000900058c82 */ /* 0x000fe40008000000 */
[----:B------:R-:W-:Y:S02]  /*4300*/  UIMAD UR13, UR5, UR16, UR13 ;  /* 0x00000010050d72a4 */ /* 0x000fe4000f8e020d */
[----:B------:R-:W-:Y:S11]  /*4310*/  UIMAD UR7, UR6, UR30, UR7 ;  /* 0x0000001e060772a4 */ /* 0x000ff6000f8e0207 */
[----:B------:R-:W-:Y:S01]  /*4320*/  @!UPT UIADD3 URZ, UPT, UPT, URZ, URZ, URZ ;  /* 0x000000fffffff290 */ /* 0x000fe2000fffe0ff */
.L_x_75:
[----:B------:R-:W2:Y:S01]  /*4330*/  @!UP2 LDCU.128 UR20, c[0x0][0xb10] ;  /* 0x00016200ff14a7ac */ /* 0x000ea20008000c00 */
[C---:B----4-:R-:W-:Y:S02]  /*4340*/  ISETP.NE.U32.AND P1, PT, R4.reuse, RZ, PT ;  /* 0x000000ff0400720c */ /* 0x050fe40003f25070 */
[----:B------:R-:W-:Y:S02]  /*4350*/  ISETP.NE.U32.AND P0, PT, R4, RZ, PT ;  /* 0x000000ff0400720c */ /* 0x000fe40003f05070 */
[C---:B------:R-:W-:Y:S02]  /*4360*/  ISETP.NE.AND.EX P1, PT, R5.reuse, RZ, PT, P1 ;  /* 0x000000ff0500720c */ /* 0x040fe40003f25310 */
[----:B------:R-:W-:Y:S01]  /*4370*/  ISETP.NE.AND.EX P0, PT, R5, RZ, PT, P0 ;  /* 0x000000ff0500720c */ /* 0x000fe20003f05300 */
[----:B------:R-:W3:Y:S01]  /*4380*/  @!UP2 LDCU UR5, c[0x0][0xb0c] ;  /* 0x00016180ff05a7ac */ /* 0x000ee20008000800 */
[----:B------:R-:W-:Y:S01]  /*4390*/  SHF.L.U32 R6, R15, 0x1f, RZ ;  /* 0x0000001f0f067819 */ /* 0x000fe200000006ff */
[----:B--2---:R-:W-:Y:S07]  /*43a0*/  UIMAD.WIDE.U32 UR8, UR13, UR20, URZ ;  /* 0x000000140d0872a5 */ /* 0x004fee000f8e00ff */
[----:B------:R-:W-:Y:S01]  /*43b0*/  @!UP2 UMOV UR4, UR9 ;  /* 0x000000090004ac82 */ /* 0x000fe20008000000 */
[----:B---3--:R-:W-:Y:S02]  /*43c0*/  @!UP2 UISETP.NE.AND UP0, UPT, UR5, 0x1, UPT ;  /* 0x000000010500a88c */ /* 0x008fe4000bf05270 */
[----:B------:R-:W-:Y:S02]  /*43d0*/  @!UP2 USHF.R.U32.HI UR4, URZ, UR21, UR4 ;  /* 0x00000015ff04a299 */ /* 0x000fe40008011604 */
[----:B------:R-:W-:Y:S02]  /*43e0*/  UIMAD.WIDE.U32 UR8, UR7, UR23, URZ ;  /* 0x00000017070872a5 */ /* 0x000fe4000f8e00ff */
[----:B------:R-:W-:Y:S02]  /*43f0*/  @!UP2 USEL UR10, UR13, UR4, !UP0 ;  /* 0x000000040d0aa287 */ /* 0x000fe4000c000000 */
[----:B------:R-:W-:Y:S03]  /*4400*/  @!UP2 UISETP.NE.AND UP0, UPT, UR22, 0x1, UPT ;  /* 0x000000011600a88c */ /* 0x000fe6000bf05270 */
[----:B------:R-:W-:Y:S02]  /*4410*/  @!UP2 UMOV UR6, UR9 ;  /* 0x000000090006ac82 */ /* 0x000fe40008000000 */
[----:B------:R-:W2:Y:S02]  /*4420*/  @!UP2 LDCU UR4, c[0x0][0xb20] ;  /* 0x00016400ff04a7ac */ /* 0x000ea40008000800 */
[----:B--2---:R-:W-:Y:S04]  /*4430*/  @!UP2 USHF.R.U32.HI UR6, URZ, UR4, UR6 ;  /* 0x00000004ff06a299 */ /* 0x004fe80008011606 */
[----:B------:R-:W-:Y:S04]  /*4440*/  @!UP2 USEL UR6, UR7, UR6, !UP0 ;  /* 0x000000060706a287 */ /* 0x000fe8000c000000 */
[----:B------:R-:W-:Y:S02]  /*4450*/  @!UP2 UIADD3 UR4, UPT, UPT, -UR10, UR6, URZ ;  /* 0x000000060a04a290 */ /* 0x000fe4000fffe1ff */
[----:B------:R-:W-:Y:S02]  /*4460*/  @!UP2 UIADD3 UR6, UPT, UPT, UR10, -UR6, URZ ;  /* 0x800000060a06a290 */ /* 0x000fe4000fffe0ff */
[----:B------:R-:W-:Y:S02]  /*4470*/  @!UP2 UIMAD UR13, UR4, UR5, UR13 ;  /* 0x00000005040da2a4 */ /* 0x000fe4000f8e020d */
[----:B------:R-:W-:Y:S01]  /*4480*/  @!UP2 UIMAD UR7, UR6, UR22, UR7 ;  /* 0x000000160607a2a4 */ /* 0x000fe2000f8e0207 */
[----:B------:R-:W-:Y:S11]  /*4490*/  BRA.U UP3, `(.L_x_76) ;  /* 0x0000000103107547 */ /* 0x000ff6000b800000 */
[----:B------:R-:W-:Y:S04]  /*44a0*/  MOV R7, UR34 ;  /* 0x0000002200077c02 */ /* 0x000fe80008000f00 */
[----:B------:R-:W-:Y:S04]  /*44b0*/  SHF.L.U32 R7, R7, 0x1f, RZ ;  /* 0x0000001f07077819 */ /* 0x000fe800000006ff */
[----:B------:R-:W2:Y:S02]  /*44c0*/  SYNCS.PHASECHK.TRANS64.TRYWAIT P2, [UR17+0x48], R7 ;  /* 0x00004807ff0075a7 */ /* 0x000ea40008041111 */
[----:B--2---:R-:W-:Y:S05]  /*44d0*/  @!P2 BRA `(.L_x_77) ;  /* 0x00000028003ca947 */ /* 0x004fea0003800000 */
.L_x_76:
[----:B------:R-:W-:Y:S05]  /*44e0*/  @!P1 BRA `(.L_x_78) ;  /* 0x0000000000309947 */ /* 0x000fea0003800000 */
[----:B------:R-:W-:Y:S01]  /*44f0*/  ISETP.NE.U32.AND P1, PT, R2, RZ, PT ;  /* 0x000000ff0200720c */ /* 0x000fe20003f25070 */
[----:B------:R-:W2:Y:S01]  /*4500*/  LDCU.64 UR4, c[0x0][0x358] ;  /* 0x00006b00ff0477ac */ /* 0x000ea20008000a00 */
[----:B------:R-:W-:Y:S02]  /*4510*/  IMAD.MOV.U32 R80, RZ, RZ, 0x1 ;  /* 0x00000001ff507424 */ /* 0x000fe400078e00ff */
[----:B------:R-:W-:Y:S11]  /*4520*/  ISETP.NE.AND.EX P1, PT, R3, RZ, PT, P1 ;  /* 0x000000ff0300720c */ /* 0x000ff60003f25310 */
[----:B------:R-:W-:Y:S02]  /*4530*/  @!UPT UIADD3 URZ, UPT, UPT, URZ, URZ, URZ ;  /* 0x000000fffffff290 */ /* 0x000fe4000fffe0ff */
[----:B------:R-:W3:Y:S01]  /*4540*/  @P1 LDC.64 R8, c[0x0][0x888] ;  /* 0x00022200ff081b82 */ /* 0x000ee20000000a00 */
[----:B-1----:R-:W-:Y:S04]  /*4550*/  @P1 IMAD R0, R4, UR36, RZ ;  /* 0x0000002404001c24 */ /* 0x002fe8000f8e02ff */
[----:B---3--:R-:W-:Y:S04]  /*4560*/  @P1 IMAD.WIDE R8, R0, 0x4, R8 ;  /* 0x0000000400081825 */ /* 0x008fe800078e0208 */
[----:B------:R-:W-:Y:S01]  /*4570*/  HFMA2 R0, -RZ, RZ, 0, 5.9604644775390625e-08 ;  /* 0x00000001ff007431 */ /* 0x000fe200000001ff */
[----:B--2--5:R2:W5:Y:S04]  /*4580*/  @P1 LDG.E R39, desc[UR4][R8.64] ;  /* 0x0000000408271981 */ /* 0x024568000c1e1900 */
[----:B------:R-:W-:Y:S01]  /*4590*/  @!P1 PRMT R80, R0, 0x7610, R80 ;  /* 0x0000761000509816 */ /* 0x000fe20000000050 */
[----:B--2---:R-:W3:Y:S06]  /*45a0*/  @!P1 LDC R39, c[0x0][0x880] ;  /* 0x00022000ff279b82 */ /* 0x004eec0000000800 */
.L_x_78:
[----:B---3-5:R-:W-:Y:S01]  /*45b0*/  @!P0 ISETP.EQ.AND P1, PT, R39, RZ, PT ;  /* 0x000000ff2700820c */ /* 0x028fe20003f22270 */
[----:B------:R-:W-:Y:S01]  /*45c0*/  @!UPT UIADD3 URZ, UPT, UPT, URZ, URZ, URZ ;  /* 0x000000fffffff290 */ /* 0x000fe2000fffe0ff */
[----:B------:R-:W-:Y:S11]  /*45d0*/  @!P0 BRA `(.L_x_79) ;  /* 0x0000000000188947 */ /* 0x000ff60003800000 */
[----:B------:R-:W-:Y:S02]  /*45e0*/  LOP3.LUT P0, RZ, R80, 0xff, RZ, 0xc0, !PT ;  /* 0x000000ff50ff7812 */ /* 0x000fe4000780c0ff */
[----:B------:R-:W-:Y:S04]  /*45f0*/  ISETP.NE.U32.AND P1, PT, R2, RZ, PT ;  /* 0x000000ff0200720c */ /* 0x000fe80003f25070 */
[----:B------:R-:W-:Y:S04]  /*4600*/  ISETP.NE.AND.EX P1, PT, R3, RZ, PT, P1 ;  /* 0x000000ff0300720c */ /* 0x000fe80003f25310 */
[----:B------:R-:W-:Y:S03]  /*4610*/  PLOP3.LUT P1, PT, P1, PT, PT, 0x8, 0x80 ;  /* 0x000000000080781c */ /* 0x000fe60000f2e170 */
[----:B------:R-:W-:Y:S11]  /*4620*/  @P0 ISETP.EQ.AND P1, PT, R39, RZ, PT ;  /* 0x000000ff2700020c */ /* 0x000ff60003f22270 */
[----:B------:R-:W-:Y:S02]  /*4630*/  @!UPT UIADD3 URZ, UPT, UPT, URZ, URZ, URZ ;  /* 0x000000fffffff290 */ /* 0x000fe4000fffe0ff */
.L_x_79:
[----:B------:R-:W2:Y:S01]  /*4640*/  SYNCS.PHASECHK.TRANS64.TRYWAIT P0, [UR17+0x38], R6 ;  /* 0x00003806ff0075a7 */ /* 0x000ea20008001111 */
[----:B------:R-:W-:Y:S02]  /*4650*/  ELECT P2, URZ, PT ;  /* 0x0000000000ff782f */ /* 0x000fe40003840000 */
[----:B------:R-:W-:Y:S01]  /*4660*/  IADD3 R14, PT, PT, R14, 0x1, RZ ;  /* 0x000000010e0e7810 */ /* 0x000fe20007ffe0ff */
[----:B--2---:R-:W-:Y:S10]  /*4670*/  @!P0 BRA `(.L_x_80) ;  /* 0x0000002400ec8947 */ /* 0x004ff40003800000 */
.L_x_129:
[----:B------:R-:W-:Y:S01]  /*4680*/  PLOP3.LUT P1, PT, P1, P2, PT, 0xf2, 0x2f ;  /* 0x00000000002f781c */ /* 0x000fe20000f25e72 */
[----:B------:R-:W-:Y:S01]  /*4690*/  UMOV UR18, 0x0 ;  /* 0x0000000000127882 */ /* 0x000fe20000000000 */
[----:B------:R-:W-:Y:S01]  /*46a0*/  UMOV UR19, 0x10000000 ;  /* 0x1000000000137882 */ /* 0x000fe20000000000 */
[----:B------:R-:W-:Y:S01]  /*46b0*/  UMOV UR12, UR36 ;  /* 0x00000024000c7c82 */ /* 0x000fe20008000000 */
[----:B------:R-:W-:Y:S01]  /*46c0*/  LOP3.LUT R15, R15, 0x1, RZ, 0x3c, !PT ;  /* 0x000000010f0f7812 */ /* 0x000fe200078e3cff */
[----:B------:R-:W-:Y:S01]  /*46d0*/  UPLOP3.LUT UP3, UPT, UPT, UPT, UPT, 0x80, 0x8 ;  /* 0x000000000008789c */ /* 0x000fe20003f6f070 */
[----:B------:R-:W-:Y:S07]  /*46e0*/  UMOV UR36, UR24 ;  /* 0x0000001800247c82 */ /* 0x000fee0008000000 */
[----:B-1----:R-:W-:Y:S01]  /*46f0*/  @!P1 IADD3 R6, P0, PT, R16, 0x580, RZ ;  /* 0x0000058010069810 */ /* 0x002fe20007f1e0ff */
[----:B------:R-:W-:Y:S03]  /*4700*/  VOTEU.ALL UP0, P1 ;  /* 0x0000000000ff7886 */ /* 0x000fe60000800000 */
[----:B------:R-:W-:Y:S01]  /*4710*/  @!P1 R2UR UR5, R6 ;  /* 0x00000000060592ca */ /* 0x000fe200000e0000 */
[----:B------:R-:W-:Y:S01]  /*4720*/  @!P1 IMAD.X R0, RZ, RZ, R17, P0 ;  /* 0x000000ffff009224 */ /* 0x000fe200000e0611 */
[----:B------:R-:W-:Y:S01]  /*4730*/  @!UP0 USHF.L.U32 UR10, UR45, 0x6, URZ ;  /* 0x000000062d0a8899 */ /* 0x000fe200080006ff */
[----:B------:R-:W-:Y:S01]  /*4740*/  ISETP.NE.AND P0, PT, R14, 0x2, PT ;  /* 0x000000020e00780c */ /* 0x000fe20003f05270 */
[----:B------:R-:W-:Y:S02]  /*4750*/  @!UP0 USHF.L.U32 UR11, UR46, 0x6, URZ ;  /* 0x000000062e0b8899 */ /* 0x000fe400080006ff */
[----:B------:R-:W-:Y:S01]  /*4760*/  @!P1 R2UR UR4, R0 ;  /* 0x00000000000492ca */ /* 0x000fe200000e0000 */
[----:B------:R-:W-:Y:S01]  /*4770*/  @!UP0 UIADD3 UR8, UPT, UPT, UR17, 0x200, URZ ;  /* 0x0000020011088890 */ /* 0x000fe2000fffe0ff */
[----:B------:R-:W-:Y:S01]  /*4780*/  SEL R0, RZ, 0x1, P0 ;  /* 0x00000001ff007807 */ /* 0x000fe20000000000 */
[----:B------:R-:W-:Y:S01]  /*4790*/  @!UP0 UIADD3 UR9, UPT, UPT, UR17, 0x30, URZ ;  /* 0x0000003011098890 */ /* 0x000fe2000fffe0ff */
[----:B------:R-:W-:Y:S01]  /*47a0*/  SEL R14, R14, RZ, P0 ;  /* 0x000000ff0e0e7207 */ /* 0x000fe20000000000 */
[----:B------:R-:W-:Y:S01]  /*47b0*/  VOTEU.ALL UP0, P1 ;  /* 0x0000000000ff7886 */ /* 0x000fe20000800000 */
[----:B------:R-:W-:Y:S01]  /*47c0*/  LOP3.LUT R13, R13, R0, RZ, 0x3c, !PT ;  /* 0x000000000d0d7212 */ /* 0x000fe200078e3cff */
[----:B------:R-:W-:Y:S01]  /*47d0*/  IMAD.U32 R6, RZ, RZ, UR5 ;  /* 0x00000005ff067e24 */ /* 0x000fe2000f8e00ff */
[----:B------:R-:W-:Y:S02]  /*47e0*/  UIADD3 UR45, UPT, UPT, UR7, UR57, URZ ;  /* 0x00000039072d7290 */ /* 0x000fe4000fffe0ff */
[----:B------:R-:W-:Y:S03]  /*47f0*/  UIADD3 UR46, UPT, UPT, UR13, UR60, URZ ;  /* 0x0000003c0d2e7290 */ /* 0x000fe6000fffe0ff */
[----:B------:R-:W-:Y:S01]  /*4800*/  IMAD.U32 R7, RZ, RZ, UR4 ;  /* 0x00000004ff077e24 */ /* 0x000fe2000f8e00ff */
[----:B------:R-:W-:Y:S04]  /*4810*/  @!P1 R2UR UR4, R6 ;  /* 0x00000000060492ca */ /* 0x000fe800000e0000 */
[----:B------:R-:W-:Y:S11]  /*4820*/  @!P1 R2UR UR5, R7 ;  /* 0x00000000070592ca */ /* 0x000ff600000e0000 */
[----:B------:R-:W-:Y:S02]  /*4830*/  @!UPT UIADD3 URZ, UPT, UPT, URZ, URZ, URZ ;  /* 0x000000fffffff290 */ /* 0x000fe4000fffe0ff */
[----:B------:R2:W-:Y:S01]  /*4840*/  @!UP0 UTMALDG.3D [UR8], [UR4], desc[UR18] ;  /* 0x00001208040085b4 */ /* 0x0005e20008011000 */
[----:B------:R2:W-:Y:S01]  /*4850*/  @!P1 SYNCS.ARRIVE.TRANS64.RED.A0TR RZ, [UR17+0x30], R12 ;  /* 0x0000300cffff99a7 */ /* 0x0005e20008300411 */
[----:B------:R-:W-:Y:S01]  /*4860*/  SYNCS.ARRIVE.TRANS64.RED.A1T0 RZ, [UR48], RZ ;  /* 0x000000ffffff79a7 */ /* 0x000fe20008100430 */
[----:B------:R-:W-:Y:S05]  /*4870*/  BRA.U UP1, `(.L_x_81) ;  /* 0xfffffff5018c7547 */ /* 0x000fea000b83ffff */
[----:B------:R-:W-:Y:S07]  /*4880*/  MOV R0, UR17 ;  /* 0x0000001100007c02 */ /* 0x000fee0008000f00 */
.L_x_82:
[----:B-1----:R-:W-:-:S04]  /*4890*/  SHF.L.U32 R2, R15, 0x1f, RZ ;  /* 0x0000001f0f027819 */ /* 0x002fc800000006ff */
[----:B------:R1:W3:Y:S03]  /*48a0*/  SYNCS.PHASECHK.TRANS64.TRYWAIT P0, [R0+URZ+0x38], R2 ;  /* 0x00003802000075a7 */ /* 0x0002e600080011ff */
[----:B---3--:R-:W-:Y:S05]  /*48b0*/  @!P0 NANOSLEEP.SYNCS 0x989680 ;  /* 0x009896800000895d */ /* 0x008fea0003900000 */
[----:B------:R-:W3:Y:S02]  /*48c0*/  @!P0 SYNCS.PHASECHK.TRANS64 P0, [R0+URZ+0x38], R2 ;  /* 0x00003802000085a7 */ /* 0x000ee400080010ff */
[----:B--23--:R-:W-:Y:S05]  /*48d0*/  @P0 EXIT ;  /* 0x000000000000094d */ /* 0x00cfea0003800000 */
[----:B------:R-:W-:Y:S05]  /*48e0*/  BRA `(.L_x_82) ;  /* 0xfffffffc00e87947 */ /* 0x000fea000383ffff */
.L_x_73:
[----:B------:R-:W-:-:S06]  /*48f0*/  UISETP.GE.AND UP0, UPT, UR22, 0x4, UPT ;  /* 0x000000041600788c */ /* 0x000fcc000bf06270 */
[----:B------:R-:W-:-:S13]  /*4900*/  PLOP3.LUT P0, PT, PT, PT, UP0, 0x80, 0x8 ;  /* 0x000000000008781c */ /* 0x000fda0003f0f008 */
[----:B------:R-:W-:Y:S05]  /*4910*/  @!P0 EXIT ;  /* 0x000000000000894d */ /* 0x000fea0003800000 */
[----:B------:R-:W-:Y:S01]  /*4920*/  BAR.SYNC.DEFER_BLOCKING 0x6, 0xa0 ;  /* 0x0182800000007b1d */ /* 0x000fe20000010000 */
[C---:B------:R-:W-:Y:S01]  /*4930*/  IMAD.SHL.U32 R7, R69.reuse, 0x40, RZ ;  /* 0x0000004045077824 */ /* 0x040fe200078e00ff */
[----:B------:R-:W-:Y:S01]  /*4940*/  CS2R R84, SRZ ;  /* 0x0000000000547805 */ /* 0x000fe2000001ff00 */
[C---:B------:R-:W-:Y:S01]  /*4950*/  IMAD.SHL.U32 R4, R69.reuse, 0x20, RZ ;  /* 0x0000002045047824 */ /* 0x040fe200078e00ff */
[----:B------:R-:W-:Y:S01]  /*4960*/  CS2R R82, SRZ ;  /* 0x0000000000527805 */ /* 0x000fe2000001ff00 */
[----:B------:R-:W-:Y:S01]  /*4970*/  IMAD.SHL.U32 R5, R69, 0x8, RZ ;  /* 0x0000000845057824 */ /* 0x000fe200078e00ff */
[----:B------:R-:W-:Y:S01]  /*4980*/  UMOV UR44, 0x400 ;  /* 0x00000400002c7882 */ /* 0x000fe20000000000 */
[----:B------:R-:W-:Y:S01]  /*4990*/  LOP3.LUT R6, R7, 0x180, RZ, 0xc0, !PT ;  /* 0x0000018007067812 */ /* 0x000fe200078ec0ff */
[----:B------:R-:W-:Y:S01]  /*49a0*/  ULEA UR44, UR48, UR44, 0x18 ;  /* 0x0000002c302c7291 */ /* 0x000fe2000f8ec0ff */
[----:B------:R-:W-:Y:S01]  /*49b0*/  LOP3.LUT R4, R4, 0xc00, RZ, 0xc0, !PT ;  /* 0x00000c0004047812 */ /* 0x000fe200078ec0ff */
[----:B------:R-:W1:Y:S01]  /*49c0*/  LDC.64 R74, c[0x0][0x888] ;  /* 0x00022200ff4a7b82 */ /* 0x000e620000000a00 */
[----:B------:R-:W-:Y:S01]  /*49d0*/  LOP3.LUT R5, R6, 0x30, R5, 0xf8, !PT ;  /* 0x0000003006057812 */ /* 0x000fe200078ef805 */
[C---:B------:R-:W-:Y:S01]  /*49e0*/  IMAD.SHL.U32 R6, R69.reuse, 0x2, RZ ;  /* 0x0000000245067824 */ /* 0x040fe200078e00ff */
[--C-:B------:R-:W-:Y:S01]  /*49f0*/  LOP3.LUT R4, R4, 0x40, R7.reuse, 0xf8, !PT ;  /* 0x0000004004047812 */ /* 0x100fe200078ef807 */
[C---:B------:R-:W-:Y:S01]  /*4a00*/  IMAD.U32 R37, R69.reuse, 0x10000, RZ ;  /* 0x0001000045257824 */ /* 0x040fe200078e00ff */
[----:B------:R-:W-:Y:S01]  /*4a10*/  UIADD3 UR4, UPT, UPT, UR44, 0x1200, URZ ;  /* 0x000012002c047890 */ /* 0x000fe2000fffe0ff */
[----:B------:R-:W-:Y:S01]  /*4a20*/  IMAD.SHL.U32 R78, R69, 0x10, RZ ;  /* 0x00000010454e7824 */ /* 0x000fe200078e00ff */
[----:B------:R-:W-:Y:S01]  /*4a30*/  LOP3.LUT R5, R5, 0x20, R6, 0x78, !PT ;  /* 0x0000002005057812 */ /* 0x000fe200078e7806 */
[----:B------:R-:W2:Y:S01]  /*4a40*/  LDC.64 R76, c[0x0][0x890] ;  /* 0x00022400ff4c7b82 */ /* 0x000ea20000000a00 */
[----:B------:R-:W-:Y:S01]  /*4a50*/  LOP3.LUT R4, R4, 0x200, R7, 0xf8, !PT ;  /* 0x0000020004047812 */ /* 0x000fe200078ef807 */
[----:B------:R-:W-:Y:S01]  /*4a60*/  IMAD.MOV.U32 R36, RZ, RZ, RZ ;  /* 0x000000ffff247224 */ /* 0x000fe200078e00ff */
[----:B------:R-:W-:Y:S01]  /*4a70*/  LOP3.LUT R37, R37, 0x600000, RZ, 0xc0, !PT ;  /* 0x0060000025257812 */ /* 0x000fe200078ec0ff */
[----:B------:R-:W-:Y:S01]  /*4a80*/  IMAD.U32 R86, RZ, RZ, UR4 ;  /* 0x00000004ff567e24 */ /* 0x000fe2000f8e00ff */
[----:B------:R-:W-:Y:S01]  /*4a90*/  LOP3.LUT R79, R4, R5, RZ, 0xfc, !PT ;  /* 0x00000005044f7212 */ /* 0x000fe200078efcff */
[----:B------:R-:W3:Y:S01]  /*4aa0*/  LDS R0, [UR44+0x100] ;  /* 0x0001002cff007984 */ /* 0x000ee20008000800 */
[----:B------:R-:W-:Y:S01]  /*4ab0*/  LOP3.LUT R78, R78, 0x20, RZ, 0xc0, !PT ;  /* 0x000000204e4e7812 */ /* 0x000fe200078ec0ff */
[----:B------:R-:W4:Y:S01]  /*4ac0*/  LDC.64 R72, c[0x0][0x8b0] ;  /* 0x00022c00ff487b82 */ /* 0x000f220000000a00 */
[----:B------:R-:W1:Y:S01]  /*4ad0*/  LDCU UR50, c[0x0][0x370] ;  /* 0x00006e00ff3277ac */ /* 0x000e620008000800 */
[----:B------:R-:W-:Y:S01]  /*4ae0*/  VIADD R4, R79, UR44 ;  /* 0x0000002c4f047c36 */ /* 0x000fe20008000000 */
[----:B------:R-:W1:Y:S04]  /*4af0*/  LDCU.64 UR62, c[0x0][0x348] ;  /* 0x00006900ff3e77ac */ /* 0x000e680008000a00 */
[----:B------:R-:W-:Y:S01]  /*4b00*/  IADD3 R78, PT, PT, -R78, 0x200, R4 ;  /* 0x000002004e4e7810 */ /* 0x000fe20007ffe104 */
[----:B------:R-:W1:Y:S01]  /*4b10*/  LDC.64 R70, c[0x0][0x8a8] ;  /* 0x00022a00ff467b82 */ /* 0x000e620000000a00 */
[----:B------:R-:W1:Y:S01]  /*4b20*/  LDCU UR41, c[0x0][0xb0c] ;  /* 0x00016180ff2977ac */ /* 0x000e620008000800 */
[----:B------:R-:W1:Y:S01]  /*4b30*/  LDCU UR39, c[0x0][0xb30] ;  /* 0x00016600ff2777ac */ /* 0x000e620008000800 */
[----:B------:R-:W1:Y:S01]  /*4b40*/  LDCU.64 UR58, c[0x0][0x888] ;  /* 0x00011100ff3a77ac */ /* 0x000e620008000a00 */
[----:B------:R-:W1:Y:S01]  /*4b50*/  LDCU.64 UR42, c[0x0][0xb28] ;  /* 0x00016500ff2a77ac */ /* 0x000e620008000a00 */
[----:B------:R-:W1:Y:S01]  /*4b60*/  LDCU.128 UR52, c[0x0][0xb10] ;  /* 0x00016200ff3477ac */ /* 0x000e620008000c00 */
[----:B------:R-:W1:Y:S01]  /*4b70*/  LDCU UR49, c[0x0][0x374] ;  /* 0x00006e80ff3177ac */ /* 0x000e620008000800 */
[----:B------:R-:W-:Y:S01]  /*4b80*/  UIADD3 UR56, UPT, UPT, UR44, 0x200, URZ ;  /* 0x000002002c387890 */ /* 0x000fe2000fffe0ff */
[----:B---3--:R-:W-:-:S11]  /*4b90*/  IMAD.IADD R37, R0, 0x1, R37 ;  /* 0x0000000100257824 */ /* 0x008fd600078e0225 */
.L_x_100:
[----:B------:R-:W-:Y:S02]  /*4ba0*/  LEA R3, R82, UR44, 0x3 ;  /* 0x0000002c52037c11 */ /* 0x000fe4000f8e18ff */
[----:B------:R-:W-:Y:S02]  /*4bb0*/  SHF.L.U32 R0, R84, 0x1f, RZ ;  /* 0x0000001f54007819 */ /* 0x000fe400000006ff */
[----:B-1----:R-:W-:Y:S02]  /*4bc0*/  LEA R4, R82, UR44, 0x4 ;  /* 0x0000002c52047c11 */ /* 0x002fe4000f8e20ff */
[----:B------:R-:W3:Y:S02]  /*4bd0*/  SYNCS.PHASECHK.TRANS64.TRYWAIT P0, [R3+URZ+0x50], R0 ;  /* 0x00005000030075a7 */ /* 0x000ee400080011ff */
[----:B--23--:R-:W-:Y:S05]  /*4be0*/  @!P0 BRA `(.L_x_83) ;  /* 0x0000002000a88947 */ /* 0x00cfea0003800000 */
.L_x_130:
[----:B------:R-:W1:Y:S01]  /*4bf0*/  LDS.128 R4, [R4+0xe0] ;  /* 0x0000e00004047984 */ /* 0x000e620000000c00 */
[----:B------:R-:W-:Y:S01]  /*4c00*/  UISETP.GE.AND UP0, UPT, UR40, 0x1, UPT ;  /* 0x000000012800788c */ /* 0x000fe2000bf06270 */
[----:B------:R-:W-:Y:S01]  /*4c10*/  @!PT LDS RZ, [RZ] ;  /* 0x00000000fffff984 */ /* 0x000fe20000000800 */
[----:B------:R-:W-:Y:S01]  /*4c20*/  @!PT LDS RZ, [RZ] ;  /* 0x00000000fffff984 */ /* 0x000fe20000000800 */
[----:B------:R-:W-:Y:S01]  /*4c30*/  @!PT LDS RZ, [RZ] ;  /* 0x00000000fffff984 */ /* 0x000fe20000000800 */
[----:B------:R-:W-:Y:S01]  /*4c40*/  @!PT LDS RZ, [RZ] ;  /* 0x00000000fffff984 */ /* 0x000fe20000000800 */
[----:B------:R2:W-:Y:S06]  /*4c50*/  MEMBAR.ALL.CTA ;  /* 0x0000000000007992 */ /* 0x0005ec0000008000 */
[----:B--2---:R-:W2:Y:S01]  /*4c60*/  FENCE.VIEW.ASYNC.S ;  /* 0x00000000000073c6 */ /* 0x004ea20000000000 */
[----:B-1----:R-:W-:Y:S11]  /*4c70*/  LOP3.LUT P0, RZ, R6, 0x1, RZ, 0xc0, !PT ;  /* 0x0000000106ff7812 */ /* 0x002ff6000780c0ff */
[----:B------:R-:W-:Y:S02]  /*4c80*/  @!UPT UIADD3 URZ, UPT, UPT, URZ, URZ, URZ ;  /* 0x000000fffffff290 */ /* 0x000fe4000fffe0ff */
[----:B--2---:R-:W-:Y:S01]  /*4c90*/  VOTEU.ANY UP1, P0 ;  /* 0x0000000000ff7886 */ /* 0x004fe20000020100 */
[----:B------:R-:W-:Y:S01]  /*4ca0*/  PLOP3.LUT P0, PT, PT, PT, UP1, 0x80, 0x8 ;  /* 0x000000000008781c */ /* 0x000fe20003f0f018 */
[----:B------:R-:W-:Y:S11]  /*4cb0*/  UP2UR UR47, UPR, URZ, 0x2 ;  /* 0x00000002ff2f7883 */ /* 0x000ff60008000000 */
[----:B------:R-:W-:Y:S01]  /*4cc0*/  @!UPT UIADD3 URZ, UPT, UPT, URZ, URZ, URZ ;  /* 0x000000fffffff290 */ /* 0x000fe2000fffe0ff */
[----:B---3--:R-:W-:Y:S02]  /*4cd0*/  @P0 SHF.R.U32.HI R0, RZ, 0x10, R5 ;  /* 0x00000010ff000819 */ /* 0x008fe40000011605 */
        /* <DEDUP_REMOVED lines=12> */
[----:B------:R-:W2:Y:S01]  /*4da0*/  LDCU UR12, c[0x0][0xb20] ;  /* 0x00016400ff0c77ac */ /* 0x000ea20008000800 */
[----:B------:R-:W-:Y:S02]  /*4db0*/  UIMAD.WIDE.U32 UR4, UR49, UR55, URZ ;  /* 0x00000037310472a5 */ /* 0x000fe4000f8e00ff */
[----:B------:R-:W-:Y:S02]  /*4dc0*/  UIMAD.WIDE.U32 UR6, UR50, UR52, URZ ;  /* 0x00000034320672a5 */ /* 0x000fe4000f8e00ff */
[----:B------:R-:W-:Y:S02]  /*4dd0*/  UISETP.NE.AND UP0, UPT, UR54, 0x1, UPT ;  /* 0x000000013600788c */ /* 0x000fe4000bf05270 */
[----:B------:R-:W-:Y:S02]  /*4de0*/  UIMAD.WIDE.U32 UR8, UR37, UR55, URZ ;  /* 0x00000037250872a5 */ /* 0x000fe4000f8e00ff */
[----:B------:R-:W-:Y:S02]  /*4df0*/  UIMAD.WIDE.U32 UR10, UR38, UR52, URZ ;  /* 0x00000034260a72a5 */ /* 0x000fe4000f8e00ff */
[----:B------:R-:W-:Y:S02]  /*4e00*/  UISETP.NE.AND UP1, UPT, UR41, 0x1, UPT ;  /* 0x000000012900788c */ /* 0x000fe4000bf25270 */
[----:B------:R-:W-:Y:S01]  /*4e10*/  UISETP.NE.AND UP2, UPT, UR40, 0x1, UPT ;  /* 0x000000012800788c */ /* 0x000fe2000bf45270 */
[----:B------:R-:W-:Y:S02]  /*4e20*/  UMOV UR4, UR5 ;  /* 0x0000000500047c82 */ /* 0x000fe40008000000 */
[----:B--2---:R-:W-:Y:S03]  /*4e30*/  USHF.R.U32.HI UR5, URZ, UR12, UR4 ;  /* 0x0000000cff057299 */ /* 0x004fe60008011604 */
[----:B------:R-:W-:Y:S02]  /*4e40*/  UMOV UR4, UR7 ;  /* 0x0000000700047c82 */ /* 0x000fe40008000000 */
[----:B------:R-:W-:Y:S02]  /*4e50*/  USHF.R.U32.HI UR7, URZ, UR53, UR4 ;  /* 0x00000035ff077299 */ /* 0x000fe40008011604 */
[----:B------:R-:W-:Y:S02]  /*4e60*/  USEL UR4, UR49, UR5, !UP0 ;  /* 0x0000000531047287 */ /* 0x000fe4000c000000 */
[----:B------:R-:W-:Y:S01]  /*4e70*/  USEL UR7, UR50, UR7, !UP1 ;  /* 0x0000000732077287 */ /* 0x000fe2000c800000 */
[----:B------:R-:W-:Y:S01]  /*4e80*/  UMOV UR5, UR9 ;  /* 0x0000000900057c82 */ /* 0x000fe20008000000 */
[----:B------:R-:W-:Y:S02]  /*4e90*/  UIMAD.WIDE.U32 UR8, UR4, UR42, URZ ;  /* 0x0000002a040872a5 */ /* 0x000fe4000f8e00ff */
[----:B------:R-:W-:Y:S03]  /*4ea0*/  USHF.R.U32.HI UR6, URZ, UR12, UR5 ;  /* 0x0000000cff067299 */ /* 0x000fe60008011605 */
[----:B------:R-:W-:Y:S01]  /*4eb0*/  UMOV UR5, UR11 ;  /* 0x0000000b00057c82 */ /* 0x000fe20008000000 */
[----:B------:R-:W-:Y:S02]  /*4ec0*/  UIMAD.WIDE.U32 UR10, UR7, UR42, URZ ;  /* 0x0000002a070a72a5 */ /* 0x000fe4000f8e00ff */
[----:B------:R-:W-:Y:S02]  /*4ed0*/  USHF.R.U32.HI UR12, URZ, UR53, UR5 ;  /* 0x00000035ff0c7299 */ /* 0x000fe40008011605 */
[----:B------:R-:W-:Y:S01]  /*4ee0*/  USEL UR6, UR37, UR6, !UP0 ;  /* 0x0000000625067287 */ /* 0x000fe2000c000000 */
[----:B------:R-:W-:Y:S02]  /*4ef0*/  UMOV UR5, UR9 ;  /* 0x0000000900057c82 */ /* 0x000fe40008000000 */
[----:B------:R-:W-:Y:S01]  /*4f00*/  UMOV UR10, UR11 ;  /* 0x0000000b000a7c82 */ /* 0x000fe20008000000 */
[----:B------:R-:W-:Y:S02]  /*4f10*/  @UP2 USHF.R.U32.HI UR4, URZ, UR43, UR5 ;  /* 0x0000002bff042299 */ /* 0x000fe40008011605 */
[----:B------:R-:W-:Y:S02]  /*4f20*/  @UP2 USHF.R.U32.HI UR7, URZ, UR43, UR10 ;  /* 0x0000002bff072299 */ /* 0x000fe4000801160a */
[----:B------:R-:W-:Y:S02]  /*4f30*/  UIMAD UR4, UR40, UR4, URZ ;  /* 0x00000004280472a4 */ /* 0x000fe4000f8e02ff */
[----:B------:R-:W-:Y:S02]  /*4f40*/  UIMAD.WIDE.U32 UR10, UR6, UR42, URZ ;  /* 0x0000002a060a72a5 */ /* 0x000fe4000f8e00ff */
[----:B------:R-:W-:Y:S02]  /*4f50*/  USEL UR5, UR38, UR12, !UP1 ;  /* 0x0000000c26057287 */ /* 0x000fe4000c800000 */
[----:B------:R-:W-:Y:S02]  /*4f60*/  UIMAD UR8, UR40, UR7, URZ ;  /* 0x00000007280872a4 */ /* 0x000fe4000f8e02ff */
[----:B------:R-:W-:Y:S03]  /*4f70*/  UISETP.GE.AND UP0, UPT, UR6, UR4, UPT ;  /* 0x000000040600728c */ /* 0x000fe6000bf06270 */
[----:B------:R-:W-:Y:S01]  /*4f80*/  UMOV UR4, UR11 ;  /* 0x0000000b00047c82 */ /* 0x000fe20008000000 */
[----:B------:R-:W-:Y:S02]  /*4f90*/  UISETP.GE.OR UP0, UPT, UR5, UR8, UP0 ;  /* 0x000000080500728c */ /* 0x000fe40008706670 */
[----:B------:R-:W-:Y:S02]  /*4fa0*/  USHF.R.U32.HI UR4, URZ, UR43, UR4 ;  /* 0x0000002bff047299 */ /* 0x000fe40008011604 */
[----:B------:R-:W-:Y:S02]  /*4fb0*/  UIMAD.WIDE.U32 UR8, UR5, UR42, URZ ;  /* 0x0000002a050872a5 */ /* 0x000fe4000f8e00ff */
[----:B------:R-:W-:Y:S02]  /*4fc0*/  USEL UR11, UR6, UR4, !UP2 ;  /* 0x00000004060b7287 */ /* 0x000fe4000d000000 */
[----:B------:R-:W-:Y:S02]  /*4fd0*/  UIADD3 UR8, UPT, UPT, -UR5, URZ, URZ ;  /* 0x000000ff05087290 */ /* 0x000fe4000fffe1ff */
[----:B------:R-:W-:Y:S01]  /*4fe0*/  UIADD3 UR10, UPT, UPT, -UR11, URZ, URZ ;  /* 0x000000ff0b0a7290 */ /* 0x000fe2000fffe1ff */
[----:B------:R-:W-:Y:S01]  /*4ff0*/  @!UP0 UMOV UR4, UR9 ;  /* 0x0000000900048c82 */ /* 0x000fe20008000000 */
[----:B------:R-:W-:Y:S02]  /*5000*/  UIADD3 UR9, UPT, UPT, -UR6, URZ, URZ ;  /* 0x000000ff06097290 */ /* 0x000fe4000fffe1ff */
[----:B------:R-:W-:Y:S02]  /*5010*/  @!UP0 USHF.R.U32.HI UR4, URZ, UR43, UR4 ;  /* 0x0000002bff048299 */ /* 0x000fe40008011604 */
[----:B------:R-:W-:Y:S02]  /*5020*/  UIMAD UR10, UR40, UR10, UR6 ;  /* 0x0000000a280a72a4 */ /* 0x000fe4000f8e0206 */
[----:B------:R-:W-:Y:S04]  /*5030*/  @!UP0 USEL UR4, UR5, UR4, !UP2 ;  /* 0x0000000405048287 */ /* 0x000fe8000d000000 */
[----:B------:R-:W-:Y:S02]  /*5040*/  @!UP0 UIMAD UR10, UR7, UR10, UR4 ;  /* 0x0000000a070a82a4 */ /* 0x000fe4000f8e0204 */
[----:B------:R-:W-:Y:S02]  /*5050*/  @!UP0 UIADD3 UR11, UPT, UPT, UR11, -UR4, URZ ;  /* 0x800000040b0b8290 */ /* 0x000fe4000fffe0ff */
[----:B------:R-:W-:Y:S02]  /*5060*/  UIMAD UR7, UR41, UR8, UR38 ;  /* 0x00000008290772a4 */ /* 0x000fe4000f8e0226 */
[----:B------:R-:W-:Y:S02]  /*5070*/  @!UP0 UIMAD UR6, UR11, UR40, UR5 ;  /* 0x000000280b0682a4 */ /* 0x000fe4000f8e0205 */
[----:B------:R-:W-:Y:S01]  /*5080*/  UIMAD UR4, UR54, UR9, UR37 ;  /* 0x00000009360472a4 */ /* 0x000fe2000f8e0225 */
[----:B------:R-:W-:Y:S02]  /*5090*/  @!UP0 UMOV UR5, UR10 ;  /* 0x0000000a00058c82 */ /* 0x000fe40008000000 */
[----:B------:R-:W-:Y:S02]  /*50a0*/  UIMAD UR38, UR5, UR41, UR7 ;  /* 0x00000029052672a4 */ /* 0x000fe4000f8e0207 */
[----:B------:R-:W-:Y:S11]  /*50b0*/  UIMAD UR37, UR6, UR54, UR4 ;  /* 0x00000036062572a4 */ /* 0x000ff6000f8e0204 */
[----:B------:R-:W-:Y:S01]  /*50c0*/  @!UPT UIADD3 URZ, UPT, UPT, URZ, URZ, URZ ;  /* 0x000000fffffff290 */ /* 0x000fe2000fffe0ff */
.L_x_84:
[----:B------:R-:W-:Y:S01]  /*50d0*/  UISETP.NE.AND UP0, UPT, UR39, 0x1, UPT ;  /* 0x000000012700788c */ /* 0x000fe2000bf05270 */
[----:B------:R-:W-:Y:S10]  /*50e0*/  IADD3 R82, PT, PT, R82, 0x1, RZ ;  /* 0x0000000152527810 */ /* 0x000ff40007ffe0ff */
[----:B------:R-:W2:Y:S01]  /*50f0*/  @!UP0 LDCU.128 UR12, c[0x0][0xb10] ;  /* 0x00016200ff0c87ac */ /* 0x000ea20008000c00 */
[----:B------:R-:W3:Y:S01]  /*5100*/  @!UP0 LDCU UR5, c[0x0][0xb0c] ;  /* 0x00016180ff0587ac */ /* 0x000ee20008000800 */
[----:B------:R-:W4:Y:S01]  /*5110*/  @!UP0 LDCU UR10, c[0x0][0xb20] ;  /* 0x00016400ff0a87ac */ /* 0x000f220008000800 */
[----:B--2---:R-:W-:Y:S02]  /*5120*/  UIMAD.WIDE.U32 UR8, UR38, UR12, URZ ;  /* 0x0000000c260872a5 */ /* 0x004fe4000f8e00ff */
[----:B------:R-:W-:Y:S02]  /*5130*/  UIMAD.WIDE.U32 UR6, UR37, UR15, URZ ;  /* 0x0000000f250672a5 */ /* 0x000fe4000f8e00ff */
[----:B------:R-:W-:Y:S03]  /*5140*/  @!UP0 UISETP.NE.AND UP1, UPT, UR14, 0x1, UPT ;  /* 0x000000010e00888c */ /* 0x000fe6000bf25270 */
[----:B------:R-:W-:Y:S01]  /*5150*/  @!UP0 UMOV UR4, UR9 ;  /* 0x0000000900048c82 */ /* 0x000fe20008000000 */
[----:B---3--:R-:W-:Y:S02]  /*5160*/  @!UP0 UISETP.NE.AND UP2, UPT, UR5, 0x1, UPT ;  /* 0x000000010500888c */ /* 0x008fe4000bf45270 */
[----:B------:R-:W-:Y:S01]  /*5170*/  @!UP0 USHF.R.U32.HI UR4, URZ, UR13, UR4 ;  /* 0x0000000dff048299 */ /* 0x000fe20008011604 */
[----:B------:R-:W-:Y:S02]  /*5180*/  @!UP0 UMOV UR6, UR7 ;  /* 0x0000000700068c82 */ /* 0x000fe40008000000 */
[----:B----4-:R-:W-:Y:S02]  /*5190*/  @!UP0 USHF.R.U32.HI UR6, URZ, UR10, UR6 ;  /* 0x0000000aff068299 */ /* 0x010fe40008011606 */
[----:B------:R-:W-:Y:S02]  /*51a0*/  @!UP0 USEL UR7, UR38, UR4, !UP2 ;  /* 0x0000000426078287 */ /* 0x000fe4000d000000 */
[----:B------:R-:W-:Y:S04]  /*51b0*/  @!UP0 USEL UR6, UR37, UR6, !UP1 ;  /* 0x0000000625068287 */ /* 0x000fe8000c800000 */
[----:B------:R-:W-:Y:S02]  /*51c0*/  @!UP0 UIADD3 UR4, UPT, UPT, -UR7, UR6, URZ ;  /* 0x0000000607048290 */ /* 0x000fe4000fffe1ff */
[----:B------:R-:W-:Y:S02]  /*51d0*/  @!UP0 UIADD3 UR6, UPT, UPT, UR7, -UR6, URZ ;  /* 0x8000000607068290 */ /* 0x000fe4000fffe0ff */
[----:B------:R-:W-:Y:S02]  /*51e0*/  @!UP0 UIMAD UR38, UR4, UR5, UR38 ;  /* 0x00000005042682a4 */ /* 0x000fe4000f8e0226 */
[----:B------:R-:W-:Y:S02]  /*51f0*/  @!UP0 UIMAD UR37, UR6, UR14, UR37 ;  /* 0x0000000e062582a4 */ /* 0x000fe4000f8e0225 */
[----:B------:R-:W-:Y:S09]  /*5200*/  ULOP3.LUT UP0, URZ, UR56, 0x1b0, URZ, 0xc0, !UPT ;  /* 0x000001b038ff7892 */ /* 0x000ff2000f80c0ff */
[----:B------:R-:W-:Y:S05]  /*5210*/  BRA.U !UP0, `(.L_x_85) ;  /* 0x0000000108407547 */ /* 0x000fea000b800000 */
[----:B------:R-:W2:Y:S01]  /*5220*/  LDCU.64 UR8, c[0x4][0x80] ;  /* 0x01001000ff0877ac */ /* 0x000ea20008000a00 */
[----:B------:R-:W-:Y:S01]  /*5230*/  MOV R3, 0x0 ;  /* 0x0000000000037802 */ /* 0x000fe20000000f00 */
[----:B------:R-:W-:Y:S02]  /*5240*/  HFMA2 R12, -RZ, RZ, 0, 5.9604644775390625e-08 ;  /* 0x00000001ff0c7431 */ /* 0x000fe400000001ff */
[----:B------:R-:W-:Y:S02]  /*5250*/  IMAD.MOV.U32 R8, RZ, RZ, 0x70 ;  /* 0x00000070ff087424 */ /* 0x000fe400078e00ff */
[----:B------:R-:W-:Y:S01]  /*5260*/  IMAD.MOV.U32 R13, RZ, RZ, RZ ;  /* 0x000000ffff0d7224 */ /* 0x000fe200078e00ff */
[----:B------:R-:W3:Y:S01]  /*5270*/  LDCU.64 UR6, c[0x4][0x88] ;  /* 0x01001100ff0677ac */ /* 0x000ee20008000a00 */
[----:B------:R-:W4:Y:S01]  /*5280*/  LDC.64 R2, c[0x4][R3] ;  /* 0x0100000003027b82 */ /* 0x000f220000000a00 */
[----:B------:R-:W1:Y:S01]  /*5290*/  LDCU.64 UR4, c[0x4][0x8] ;  /* 0x01000100ff0477ac */ /* 0x000e620008000a00 */
[----:B--2---:R-:W-:Y:S01]  /*52a0*/  MOV R5, UR9 ;  /* 0x0000000900057c02 */ /* 0x004fe20008000f00 */
[----:B------:R-:W-:Y:S01]  /*52b0*/  IMAD.U32 R4, RZ, RZ, UR8 ;  /* 0x00000008ff047e24 */ /* 0x000fe2000f8e00ff */
[----:B---3--:R-:W-:Y:S01]  /*52c0*/  MOV R7, UR7 ;  /* 0x0000000700077c02 */ /* 0x008fe20008000f00 */
[----:B------:R-:W-:Y:S01]  /*52d0*/  IMAD.U32 R6, RZ, RZ, UR6 ;  /* 0x00000006ff067e24 */ /* 0x000fe2000f8e00ff */
[----:B-1----:R-:W-:Y:S01]  /*52e0*/  MOV R11, UR5 ;  /* 0x00000005000b7c02 */ /* 0x002fe20008000f00 */
[----:B------:R-:W-:Y:S02]  /*52f0*/  IMAD.U32 R10, RZ, RZ, UR4 ;  /* 0x00000004ff0a7e24 */ /* 0x000fe4000f8e00ff */
[----:B------:R-:W-:Y:S07]  /*5300*/  LEPC R20, `(.L_x_85) ;  /* 0x000000001014794e */ /* 0x000fee0000000000 */
[----:B----45:R-:W-:Y:S05]  /*5310*/  CALL.ABS.NOINC R2 ;  /* 0x0000000002007343 */ /* 0x030fea0003c00000 */
.L_x_85:
[----:B------:R-:W-:Y:S01]  /*5320*/  LOP3.LUT P0, RZ, R86, 0x1b0, RZ, 0xc0, !PT ;  /* 0x000001b056ff7812 */ /* 0x000fe2000780c0ff */
[----:B------:R-:W-:Y:S11]  /*5330*/  BSSY.RECONVERGENT B6, `(.L_x_86) ;  /* 0x0000013000067945 */ /* 0x000ff60003800200 */
[----:B------:R-:W-:Y:S01]  /*5340*/  @!UPT UIADD3 URZ, UPT, UPT, URZ, URZ, URZ ;  /* 0x000000fffffff290 */ /* 0x000fe2000fffe0ff */
[----:B------:R-:W-:Y:S05]  /*5350*/  @!P0 BRA `(.L_x_87) ;  /* 0x0000000000408947 */ /* 0x000fea0003800000 */
        /* <DEDUP_REMOVED lines=16> */
.L_x_87:
[----:B------:R-:W-:Y:S05]  /*5460*/  BSYNC.RECONVERGENT B6 ;  /* 0x0000000000067941 */ /* 0x000fea0003800200 */
.L_x_86:
[----:B------:R-:W-:Y:S01]  /*5470*/  ISETP.NE.U32.AND P3, PT, R76, RZ, PT ;  /* 0x000000ff4c00720c */ /* 0x000fe20003f65070 */
[----:B------:R-:W-:Y:S01]  /*5480*/  UISETP.NE.AND UP1, UPT, UR61, URZ, UPT ;  /* 0x000000ff3d00728c */ /* 0x000fe2000bf25270 */
[----:B------:R-:W-:Y:S02]  /*5490*/  ISETP.NE.U32.AND P4, PT, R72, RZ, PT ;  /* 0x000000ff4800720c */ /* 0x000fe40003f85070 */
[----:B------:R-:W-:Y:S02]  /*54a0*/  ISETP.NE.AND.EX P3, PT, R77, RZ, PT, P3 ;  /* 0x000000ff4d00720c */ /* 0x000fe40003f65330 */
[----:B------:R-:W-:Y:S02]  /*54b0*/  PLOP3.LUT P1, PT, PT, PT, PT, 0x8, 0x80 ;  /* 0x000000000080781c */ /* 0x000fe40003f2e170 */
[----:B------:R-:W-:Y:S02]  /*54c0*/  PLOP3.LUT P0, PT, PT, PT, UP1, 0x80, 0x8 ;  /* 0x000000000008781c */ /* 0x000fe40003f0f018 */
[----:B------:R-:W-:Y:S02]  /*54d0*/  ISETP.NE.AND.EX P4, PT, R73, RZ, PT, P4 ;  /* 0x000000ff4900720c */ /* 0x000fe40003f85340 */
[----:B------:R-:W2:Y:S09]  /*54e0*/  @UP1 LDCU.64 UR4, c[0x0][0x888] ;  /* 0x00011100ff0417ac */ /* 0x000eb20008000a00 */
[----:B------:R-:W-:Y:S01]  /*54f0*/  @P0 PLOP3.LUT P1, PT, P3, PT, PT, 0x80, 0x8 ;  /* 0x000000000008081c */ /* 0x000fe20001f2f070 */
[----:B--2---:R-:W-:Y:S04]  /*5500*/  @UP1 UISETP.NE.U32.AND UP0, UPT, UR4, URZ, UPT ;  /* 0x000000ff0400128c */ /* 0x004fe8000bf05070 */
[----:B------:R-:W-:Y:S04]  /*5510*/  @UP1 UISETP.NE.AND.EX UP0, UPT, UR5, URZ, UPT, UP0 ;  /* 0x000000ff0500128c */ /* 0x000fe8000bf05300 */
[----:B------:R-:W-:Y:S01]  /*5520*/  @UP1 USEL UR4, URZ, 0xffffffff, UP0 ;  /* 0xffffffffff041887 */ /* 0x000fe20008000000 */
[----:B------:R-:W-:Y:S11]  /*5530*/  @!P3 BRA `(.L_x_88) ;  /* 0x000000000030b947 */ /* 0x000ff60003800000 */
        /* <DEDUP_REMOVED lines=12> */
.L_x_88:
[----:B------:R-:W-:Y:S05]  /*5600*/  @!P4 BRA `(.L_x_89) ;  /* 0x000000000024c947 */ /* 0x000fea0003800000 */
[----:B------:R-:W-:Y:S01]  /*5610*/  ISETP.NE.U32.AND P2, PT, R70, RZ, PT ;  /* 0x000000ff4600720c */ /* 0x000fe20003f45070 */
[----:B------:R-:W2:Y:S03]  /*5620*/  LDCU.64 UR6, c[0x0][0x358] ;  /* 0x00006b00ff0677ac */ /* 0x000ea60008000a00 */
[----:B------:R-:W-:Y:S11]  /*5630*/  ISETP.NE.AND.EX P2, PT, R71, RZ, PT, P2 ;  /* 0x000000ff4700720c */ /* 0x000ff60003f45320 */
[----:B------:R-:W-:Y:S02]  /*5640*/  @!UPT UIADD3 URZ, UPT, UPT, URZ, URZ, URZ ;  /* 0x000000fffffff290 */ /* 0x000fe4000fffe0ff */
[----:B------:R-:W4:Y:S01]  /*5650*/  @P2 LDC.64 R2, c[0x0][0x8a8] ;  /* 0x00022a00ff022b82 */ /* 0x000f220000000a00 */
[----:B-1----:R-:W-:Y:S04]  /*5660*/  @P2 IMAD R0, R72, UR36, RZ ;  /* 0x0000002448002c24 */ /* 0x002fe8000f8e02ff */
[----:B----4-:R-:W-:Y:S05]  /*5670*/  @P2 IMAD.WIDE R2, R0, 0x4, R2 ;  /* 0x0000000400022825 */ /* 0x010fea00078e0202 */
[----:B--2--5:R2:W5:Y:S02]  /*5680*/  @P2 LDG.E R38, desc[UR6][R2.64] ;  /* 0x0000000602262981 */ /* 0x024564000c1e1900 */
[----:B--2---:R-:W4:Y:S02]  /*5690*/  @!P2 LDC R38, c[0x0][0x8a0] ;  /* 0x00022800ff26ab82 */ /* 0x004f240000000800 */
.L_x_89:
[----:B---3-5:R-:W-:Y:S01]  /*56a0*/  @P0 ISETP.NE.AND P4, PT, R39, RZ, PT ;  /* 0x000000ff2700020c */ /* 0x028fe20003f85270 */
[----:B-1----:R-:W-:Y:S01]  /*56b0*/  IMAD.U32 R0, RZ, RZ, UR4 ;  /* 0x00000004ff007e24 */ /* 0x002fe2000f8e00ff */
[----:B------:R-:W-:Y:S01]  /*56c0*/  @P0 LOP3.LUT P2, RZ, R80, 0xff, RZ, 0xc0, !PT ;  /* 0x000000ff50ff0812 */ /* 0x000fe2000784c0ff */
[----:B------:R-:W-:Y:S01]  /*56d0*/  BSSY B1, `(.L_x_90) ;  /* 0x0000039000017945 */ /* 0x000fe20003800000 */
[----:B------:R-:W-:Y:S02]  /*56e0*/  @P0 SEL R2, RZ, 0xffffffff, P4 ;  /* 0xffffffffff020807 */ /* 0x000fe40002000000 */
[----:B------:R-:W-:Y:S02]  /*56f0*/  CS2R R46, SRZ ;  /* 0x00000000002e7805 */ /* 0x000fe4000001ff00 */
[----:B------:R-:W-:Y:S02]  /*5700*/  LEA R16, R36, UR44, 0x3 ;  /* 0x0000002c24107c11 */ /* 0x000fe4000f8e18ff */
[----:B------:R-:W-:Y:S02]  /*5710*/  CS2R R44, SRZ ;  /* 0x00000000002c7805 */ /* 0x000fe4000001ff00 */
[----:B------:R-:W-:Y:S02]  /*5720*/  @P1 SEL R2, R0, R2, !P2 ;  /* 0x0000000200021207 */ /* 0x000fe40005000000 */
[----:B------:R-:W-:Y:S02]  /*5730*/  CS2R R42, SRZ ;  /* 0x00000000002a7805 */ /* 0x000fe4000001ff00 */
[----:B------:R-:W-:Y:S02]  /*5740*/  SHF.L.U32 R3, R85, 0x1f, RZ ;  /* 0x0000001f55037819 */ /* 0x000fe400000006ff */
[----:B------:R-:W-:Y:S02]  /*5750*/  CS2R R40, SRZ ;  /* 0x0000000000287805 */ /* 0x000fe4000001ff00 */
[----:B------:R-:W-:Y:S02]  /*5760*/  @P0 LOP3.LUT R2, R2, 0x1, RZ, 0xc0, !PT ;  /* 0x0000000102020812 */ /* 0x000fe400078ec0ff */
[----:B------:R-:W-:Y:S02]  /*5770*/  PLOP3.LUT P5, PT, PT, PT, PT, 0x8, 0x80 ;  /* 0x000000000080781c */ /* 0x000fe40003fae170 */
[----:B------:R-:W-:Y:S02]  /*5780*/  ISETP.NE.U32.OR P1, PT, R2, 0x1, !P0 ;  /* 0x000000010200780c */ /* 0x000fe40004725470 */
[----:B------:R-:W-:Y:S11]  /*5790*/  LEA.HI R2, R36, R36, RZ, 0x1 ;  /* 0x0000002424027211 */ /* 0x000ff600078f08ff */
[----:B------:R-:W-:Y:S04]  /*57a0*/  @P1 SHF.L.U32 R0, R83, 0x1f, RZ ;  /* 0x0000001f53001819 */ /* 0x000fe800000006ff */
[----:B------:R1:W2:Y:S01]  /*57b0*/  @P1 SYNCS.PHASECHK.TRANS64.TRYWAIT P0, [UR44+0x30], R0 ;  /* 0x00003000ff0015a7 */ /* 0x0002a2000800112c */
[----:B------:R3:W3:Y:S01]  /*57c0*/  SYNCS.PHASECHK.TRANS64.TRYWAIT P4, [R16+URZ+0x70], R3 ;  /* 0x00007003100075a7 */ /* 0x0006e200080811ff */
[C---:B-1----:R-:W-:Y:S01]  /*57d0*/  IMAD.SHL.U32 R0, R2.reuse, 0x20, RZ ;  /* 0x0000002002007824 */ /* 0x042fe200078e00ff */
[----:B------:R-:W-:Y:S04]  /*57e0*/  LOP3.LUT R2, R2, 0xffe, RZ, 0xc0, !PT ;  /* 0x00000ffe02027812 */ /* 0x000fe800078ec0ff */
[----:B------:R-:W-:Y:S01]  /*57f0*/  LOP3.LUT R0, R0, 0xffffffc0, RZ, 0xc0, !PT ;  /* 0xffffffc000007812 */ /* 0x000fe200078ec0ff */
[----:B------:R-:W-:Y:S04]  /*5800*/  IMAD.IADD R2, R36, 0x1, -R2 ;  /* 0x0000000124027824 */ /* 0x000fe800078e0a02 */
[----:B------:R-:W-:Y:S04]  /*5810*/  IMAD.IADD R0, R37, 0x1, R0 ;  /* 0x0000000125007824 */ /* 0x000fe800078e0200 */
[----:B------:R-:W-:Y:S01]  /*5820*/  IMAD R2, R2, 0x100000, R0 ;  /* 0x0010000002027824 */ /* 0x000fe200078e0200 */
[----:B--2---:R-:W-:Y:S01]  /*5830*/  @P1 PLOP3.LUT P5, PT, P0, PT, PT, 0x8, 0x80 ;  /* 0x000000000080181c */ /* 0x004fe200007ae170 */
[----:B------:R-:W-:Y:S01]  /*5840*/  @!UPT UIADD3 URZ, UPT, UPT, URZ, URZ, URZ ;  /* 0x000000fffffff290 */ /* 0x000fe2000fffe0ff */
[----:B---3--:R-:W-:Y:S11]  /*5850*/  @!P1 BRA `(.L_x_91) ;  /* 0x0000000000809947 */ /* 0x008ff60003800000 */
[----:B------:R-:W-:Y:S01]  /*5860*/  ISETP.NE.U32.AND P0, PT, RZ, UR58, PT ;  /* 0x0000003aff007c0c */ /* 0x000fe2000bf05070 */
[----:B------:R-:W-:Y:S01]  /*5870*/  BSSY B0, `(.L_x_92) ;  /* 0x0000012000007945 */ /* 0x000fe20003800000 */
[----:B------:R-:W-:Y:S02]  /*5880*/  ISETP.NE.AND P2, PT, R39, RZ, PT ;  /* 0x000000ff2700720c */ /* 0x000fe40003f45270 */
[----:B------:R-:W-:Y:S02]  /*5890*/  CS2R R42, SRZ ;  /* 0x00000000002a7805 */ /* 0x000fe4000001ff00 */
[----:B------:R-:W-:Y:S02]  /*58a0*/  ISETP.NE.AND.EX P0, PT, RZ, UR59, PT, P0 ;  /* 0x0000003bff007c0c */ /* 0x000fe4000bf05300 */
[----:B------:R-:W-:Y:S02]  /*58b0*/  CS2R R40, SRZ ;  /* 0x0000000000287805 */ /* 0x000fe4000001ff00 */
[----:B------:R-:W-:Y:S02]  /*58c0*/  LOP3.LUT P1, RZ, R80, 0xff, RZ, 0xc0, !PT ;  /* 0x000000ff50ff7812 */ /* 0x000fe4000782c0ff */
[----:B------:R-:W-:Y:S02]  /*58d0*/  CS2R R46, SRZ ;  /* 0x00000000002e7805 */ /* 0x000fe4000001ff00 */
[----:B------:R-:W-:Y:S02]  /*58e0*/  SEL R0, RZ, 0xffffffff, P2 ;  /* 0xffffffffff007807 */ /* 0x000fe40001000000 */
[----:B------:R-:W-:Y:S02]  /*58f0*/  CS2R R44, SRZ ;  /* 0x00000000002c7805 */ /* 0x000fe4000001ff00 */
[----:B------:R-:W-:Y:S04]  /*5900*/  SEL R4, RZ, 0xffffffff, P0 ;  /* 0xffffffffff047807 */ /* 0x000fe80000000000 */
[----:B------:R-:W-:Y:S04]  /*5910*/  @P3 SEL R0, R4, R0, !P1 ;  /* 0x0000000004003207 */ /* 0x000fe80004800000 */
[----:B------:R-:W-:Y:S04]  /*5920*/  LOP3.LUT R0, R0, 0x1, RZ, 0xc0, !PT ;  /* 0x0000000100007812 */ /* 0x000fe800078ec0ff */
[----:B------:R-:W-:Y:S01]  /*5930*/  ISETP.NE.U32.AND P0, PT, R0, 0x1, PT ;  /* 0x000000010000780c */ /* 0x000fe20003f05070 */
[----:B------:R-:W-:Y:S01]  /*5940*/  @!UPT UIADD3 URZ, UPT, UPT, URZ, URZ, URZ ;  /* 0x000000fffffff290 */ /* 0x000fe2000fffe0ff */
[----:B------:R-:W-:Y:S11]  /*5950*/  @!P5 BRA `(.L_x_93) ;  /* 0x00000000000cd947 */ /* 0x000ff60003800000 */
[----:B------:R-:W-:Y:S04]  /*5960*/  SHF.L.U32 R4, R83, 0x1f, RZ ;  /* 0x0000001f53047819 */ /* 0x000fe800000006ff */
[----:B------:R-:W1:Y:S02]  /*5970*/  SYNCS.PHASECHK.TRANS64.TRYWAIT P1, [UR44+0x30], R4 ;  /* 0x00003004ff0075a7 */ /* 0x000e64000802112c */
[----:B-1----:R-:W-:Y:S05]  /*5980*/  @!P1 BRA `(.L_x_94) ;  /* 0x0000001400549947 */ /* 0x002fea0003800000 */
.L_x_93:
[----:B------:R-:W-:Y:S05]  /*5990*/  BSYNC B0 ;  /* 0x0000000000007941 */ /* 0x000fea0003800000 */
.L_x_92:
[----:B------:R2:W3:Y:S01]  /*59a0*/  @P0 LDS.128 R40, [R79+UR44+0x200] ;  /* 0x0002002c4f280984 */ /* 0x0004e20008000c00 */
[----:B------:R-:W-:Y:S01]  /*59b0*/  UIADD3 UR4, UPT, UPT, UR44, 0x38, URZ ;  /* 0x000000382c047890 */ /* 0x000fe2000fffe0ff */
[----:B------:R-:W-:Y:S02]  /*59c0*/  LOP3.LUT R83, R83, 0x1, RZ, 0x3c, !PT ;  /* 0x0000000153537812 */ /* 0x000fe400078e3cff */
[----:B------:R2:W1:Y:S01]  /*59d0*/  @P0 LDS.128 R44, [R78+0x10] ;  /* 0x000010004e2c0984 */ /* 0x0004620000000c00 */
[----:B------:R-:W-:Y:S01]  /*59e0*/  UPRMT UR4, UR48, 0x654, UR4 ;  /* 0x0000065430047896 */ /* 0x000fe20008000004 */
[----:B------:R-:W-:Y:S01]  /*59f0*/  @!PT LDS RZ, [RZ] ;  /* 0x00000000fffff984 */ /* 0x000fe20000000800 */
[----:B------:R-:W-:Y:S01]  /*5a00*/  @!PT LDS RZ, [RZ] ;  /* 0x00000000fffff984 */ /* 0x000fe20000000800 */
[----:B------:R-:W-:Y:S01]  /*5a10*/  @!PT LDS RZ, [RZ] ;  /* 0x00000000fffff984 */ /* 0x000fe20000000800 */
[----:B------:R-:W-:Y:S01]  /*5a20*/  @!PT LDS RZ, [RZ] ;  /* 0x00000000fffff984 */ /* 0x000fe20000000800 */
[----:B------:R5:W-:Y:S06]  /*5a30*/  MEMBAR.ALL.CTA ;  /* 0x0000000000007992 */ /* 0x000bec0000008000 */
[----:B-----5:R-:W5:Y:S02]  /*5a40*/  FENCE.VIEW.ASYNC.S ;  /* 0x00000000000073c6 */ /* 0x020f640000000000 */
[----:B-----5:R-:W-:Y:S03]  /*5a50*/  SYNCS.ARRIVE.TRANS64.RED.A1T0 RZ, [UR4], RZ ;  /* 0x000000ffffff79a7 */ /* 0x020fe60008100404 */
.L_x_91:
[----:B------:R-:W-:Y:S05]  /*5a60*/  BSYNC B1 ;  /* 0x0000000000017941 */ /* 0x000fea0003800000 */
.L_x_90:
[----:B-1----:R-:W-:Y:S04]  /*5a70*/  SHF.R.U32.HI R0, RZ, 0x15, R2 ;  /* 0x00000015ff007819 */ /* 0x002fe80000011602 */
[----:B------:R-:W-:Y:S01]  /*5a80*/  LOP3.LUT P0, RZ, R0, 0x3, R81, 0x48, !PT ;  /* 0x0000000300ff7812 */ /* 0x000fe20007804851 */
[----:B------:R-:W-:Y:S01]  /*5a90*/  @!UPT UIADD3 URZ, UPT, UPT, URZ, URZ, URZ ;  /* 0x000000fffffff290 */ /* 0x000fe2000fffe0ff */
[----:B------:R-:W-:Y:S11]  /*5aa0*/  @P4 BRA `(.L_x_95) ;  /* 0x0000000000084947 */ /* 0x000ff60003800000 */
[----:B------:R-:W1:Y:S02]  /*5ab0*/  SYNCS.PHASECHK.TRANS64.TRYWAIT P1, [R16+URZ+0x70], R3 ;  /* 0x00007003100075a7 */ /* 0x000e6400080211ff */
[----:B-1----:R-:W-:Y:S05]  /*5ac0*/  @!P1 BRA `(.L_x_96) ;  /* 0x00000014001c9947 */ /* 0x002fea0003800000 */
.L_x_95:
[----:B------:R-:W-:Y:S05]  /*5ad0*/  @!P0 BRA `(.L_x_97) ;  /* 0x0000000000408947 */ /* 0x000fea0003800000 */
[----:B------:R-:W1:Y:S01]  /*5ae0*/  LDCU.64 UR8, c[0x4][0x70] ;  /* 0x01000e00ff0877ac */ /* 0x000e620008000a00 */
[----:B------:R-:W-:Y:S01]  /*5af0*/  MOV R15, 0x0 ;  /* 0x00000000000f7802 */ /* 0x000fe20000000f00 */
[----:B------:R-:W-:Y:S02]  /*5b00*/  HFMA2 R12, -RZ, RZ, 0, 5.9604644775390625e-08 ;  /* 0x00000001ff0c7431 */ /* 0x000fe400000001ff */
[----:B------:R-:W-:Y:S02]  /*5b10*/  IMAD.MOV.U32 R8, RZ, RZ, 0x192 ;  /* 0x00000192ff087424 */ /* 0x000fe400078e00ff */
[----:B------:R-:W-:Y:S01]  /*5b20*/  IMAD.MOV.U32 R13, RZ, RZ, RZ ;  /* 0x000000ffff0d7224 */ /* 0x000fe200078e00ff */
[----:B------:R-:W5:Y:S01]  /*5b30*/  LDCU.64 UR6, c[0x4][0x78] ;  /* 0x01000f00ff0677ac */ /* 0x000f620008000a00 */
[----:B------:R-:W2:Y:S01]  /*5b40*/  LDC.64 R14, c[0x4][R15] ;  /* 0x010000000f0e7b82 */ /* 0x000ea20000000a00 */
[----:B------:R-:W3:Y:S01]  /*5b50*/  LDCU.64 UR4, c[0x4][0x10] ;  /* 0x01000200ff0477ac */ /* 0x000ee20008000a00 */
[----:B-1----:R-:W-:Y:S01]  /*5b60*/  MOV R5, UR9 ;  /* 0x0000000900057c02 */ /* 0x002fe20008000f00 */
[----:B------:R-:W-:Y:S01]  /*5b70*/  IMAD.U32 R4, RZ, RZ, UR8 ;  /* 0x00000008ff047e24 */ /* 0x000fe2000f8e00ff */
[----:B-----5:R-:W-:Y:S01]  /*5b80*/  MOV R7, UR7 ;  /* 0x0000000700077c02 */ /* 0x020fe20008000f00 */
[----:B------:R-:W-:Y:S01]  /*5b90*/  IMAD.U32 R6, RZ, RZ, UR6 ;  /* 0x00000006ff067e24 */ /* 0x000fe2000f8e00ff */
[----:B---3--:R-:W-:Y:S01]  /*5ba0*/  MOV R11, UR5 ;  /* 0x00000005000b7c02 */ /* 0x008fe20008000f00 */
[----:B------:R-:W-:Y:S02]  /*5bb0*/  IMAD.U32 R10, RZ, RZ, UR4 ;  /* 0x00000004ff0a7e24 */ /* 0x000fe4000f8e00ff */
[----:B------:R-:W-:Y:S07]  /*5bc0*/  LEPC R20, `(.L_x_97) ;  /* 0x000000001014794e */ /* 0x000fee0000000000 */
[----:B--2-4-:R-:W-:Y:S05]  /*5bd0*/  CALL.ABS.NOINC R14 ;  /* 0x000000000e007343 */ /* 0x014fea0003c00000 */
.L_x_97:
[----:B------:R-:W-:Y:S01]  /*5be0*/  LOP3.LUT P0, RZ, R69, 0x60, RZ, 0xc0, !PT ;  /* 0x0000006045ff7812 */ /* 0x000fe2000780c0ff */
[----:B------:R-:W-:Y:S05]  /*5bf0*/  WARPSYNC.ALL ;  /* 0x0000000000007948 */ /* 0x000fea0003800000 */
[----:B---3--:R-:W-:Y:S01]  /*5c00*/  IMAD.SHL.U32 R66, R41, 0x100, RZ ;  /* 0x0000010029427824 */ /* 0x008fe200078e00ff */
[----:B------:R-:W-:Y:S01]  /*5c10*/  R2UR UR4, R2 ;  /* 0x00000000020472ca */ /* 0x000fe200000e0000 */
[----:B------:R-:W-:Y:S01]  /*5c20*/  IMAD.SHL.U32 R60, R43, 0x100, RZ ;  /* 0x000001002b3c7824 */ /* 0x000fe200078e00ff */
[----:B------:R-:W-:Y:S01]  /*5c30*/  R2UR UR5, R16 ;  /* 0x00000000100572ca */ /* 0x000fe200000e0000 */
[----:B------:R-:W-:Y:S01]  /*5c40*/  IMAD.SHL.U32 R48, R47, 0x100, RZ ;  /* 0x000001002f307824 */ /* 0x000fe200078e00ff */
[C---:B------:R-:W-:Y:S01]  /*5c50*/  SHF.L.U32 R2, R40.reuse, 0x10, RZ ;  /* 0x0000001028027819 */ /* 0x040fe200000006ff */
[----:B------:R-:W-:Y:S01]  /*5c60*/  IMAD.SHL.U32 R54, R45, 0x100, RZ ;  /* 0x000001002d367824 */ /* 0x000fe200078e00ff */
[C---:B------:R-:W-:Y:S01]  /*5c70*/  PRMT R0, R40.reuse, 0x8880, RZ ;  /* 0x0000888028007816 */ /* 0x040fe200000000ff */
[----:B------:R-:W-:Y:S01]  /*5c80*/  BSSY.RECONVERGENT B0, `(.L_x_98) ;  /* 0x000009f000007945 */ /* 0x000fe20003800200 */
[----:B------:R-:W-:Y:S02]  /*5c90*/  SHF.L.U32 R3, R40, 0x8, RZ ;  /* 0x0000000828037819 */ /* 0x000fe400000006ff */
[----:B------:R-:W-:Y:S02]  /*5ca0*/  SHF.R.S32.HI R2, RZ, 0x18, R2 ;  /* 0x00000018ff027819 */ /* 0x000fe40000011402 */
[----:B------:R-:W-:Y:S01]  /*5cb0*/  PRMT R68, R41, 0x8880, RZ ;  /* 0x0000888029447816 */ /* 0x000fe200000000ff */
[----:B------:R-:W-:Y:S01]  /*5cc0*/  LDTM.16dp32bit_t0_t15.x32 R4, tmem[UR4] ;  /* 0x00000004000479ee */ /* 0x000fe20008a80000 */
[----:B------:R-:W1:Y:S01]  /*5cd0*/  LDTM.16dp32bit_t16_t31.x32 R4, tmem[UR4+0x20] ;  /* 0x00002004000479ee */ /* 0x000e620008aa0000 */
[----:B------:R-:W-:Y:S01]  /*5ce0*/  NOP ;  /* 0x0000000000007918 */ /* 0x000fe20000000000 */
[----:B------:R-:W-:Y:S01]  /*5cf0*/  UIADD3 UR4, UPT, UPT, UR5, 0x90, URZ ;  /* 0x0000009005047890 */ /* 0x000fe2000fffe0ff */
[----:B------:R-:W-:Y:S02]  /*5d00*/  SHF.R.S32.HI R40, RZ, 0x18, R40 ;  /* 0x00000018ff287819 */ /* 0x000fe40000011428 */
[C---:B------:R-:W-:Y:S01]  /*5d10*/  PRMT R65, R42.reuse, 0x8880, RZ ;  /* 0x000088802a417816 */ /* 0x040fe200000000ff */
[----:B------:R-:W-:Y:S01]  /*5d20*/  UPRMT UR4, UR48, 0x654, UR4 ;  /* 0x0000065430047896 */ /* 0x000fe20008000004 */
[C---:B------:R-:W-:Y:S02]  /*5d30*/  SHF.L.U32 R64, R42.reuse, 0x10, RZ ;  /* 0x000000102a407819 */ /* 0x040fe400000006ff */
[----:B------:R-:W-:Y:S02]  /*5d40*/  SHF.L.U32 R63, R42, 0x8, RZ ;  /* 0x000000082a3f7819 */ /* 0x000fe400000006ff */
[----:B------:R-:W-:Y:S02]  /*5d50*/  SHF.R.S32.HI R42, RZ, 0x18, R42 ;  /* 0x00000018ff2a7819 */ /* 0x000fe4000001142a */
[C---:B------:R-:W-:Y:S02]  /*5d60*/  PRMT R62, R43.reuse, 0x8880, RZ ;  /* 0x000088802b3e7816 */ /* 0x040fe400000000ff */
[----:B-1----:R-:W-:Y:S01]  /*5d70*/  SYNCS.ARRIVE.TRANS64.RED.A1T0 RZ, [UR4], RZ ;  /* 0x000000ffffff79a7 */ /* 0x002fe20008100404 */
[----:B------:R-:W-:Y:S02]  /*5d80*/  SHF.L.U32 R61, R43, 0x10, RZ ;  /* 0x000000102b3d7819 */ /* 0x000fe400000006ff */
[----:B------:R-:W-:Y:S02]  /*5d90*/  SHF.R.S32.HI R43, RZ, 0x18, R43 ;  /* 0x00000018ff2b7819 */ /* 0x000fe4000001142b */
[----:B------:R-:W-:Y:S02]  /*5da0*/  SHF.L.U32 R51, R46, 0x8, RZ ;  /* 0x000000082e337819 */ /* 0x000fe400000006ff */
[----:B------:R-:W-:Y:S01]  /*5db0*/  SHF.R.S32.HI R3, RZ, 0x18, R3 ;  /* 0x00000018ff037819 */ /* 0x000fe20000011403 */
[C---:B----4-:R-:W-:Y:S01]  /*5dc0*/  IMAD R4, R38.reuse, R4, RZ ;  /* 0x0000000426047224 */ /* 0x050fe200078e02ff */
[----:B------:R-:W-:Y:S01]  /*5dd0*/  SHF.L.U32 R67, R41, 0x10, RZ ;  /* 0x0000001029437819 */ /* 0x000fe200000006ff */
[C---:B------:R-:W-:Y:S01]  /*5de0*/  IMAD R5, R38.reuse, R5, RZ ;  /* 0x0000000526057224 */ /* 0x040fe200078e02ff */
[----:B------:R-:W-:Y:S01]  /*5df0*/  SHF.R.S32.HI R41, RZ, 0x18, R41 ;  /* 0x00000018ff297819 */ /* 0x000fe20000011429 */
[----:B------:R-:W-:Y:S01]  /*5e00*/  IMAD R6, R38, R6, RZ ;  /* 0x0000000626067224 */ /* 0x000fe200078e02ff */
[----:B------:R-:W-:Y:S01]  /*5e10*/  PRMT R59, R44, 0x8880, RZ ;  /* 0x000088802c3b7816 */ /* 0x000fe200000000ff */
[----:B------:R-:W-:Y:S01]  /*5e20*/  IMAD R4, R0, R39, R4 ;  /* 0x0000002700047224 */ /* 0x000fe200078e0204 */
[----:B------:R-:W-:Y:S01]  /*5e30*/  MOV R0, R68 ;  /* 0x0000004400007202 */ /* 0x000fe20000000f00 */
[----:B------:R-:W-:Y:S01]  /*5e40*/  IMAD R7, R38, R7, RZ ;  /* 0x0000000726077224 */ /* 0x000fe200078e02ff */
[----:B------:R-:W-:Y:S01]  /*5e50*/  SHF.L.U32 R58, R44, 0x10, RZ ;  /* 0x000000102c3a7819 */ /* 0x000fe200000006ff */
[-C--:B------:R-:W-:Y:S01]  /*5e60*/  IMAD R5, R2, R39.reuse, R5 ;  /* 0x0000002702057224 */ /* 0x080fe200078e0205 */
[----:B------:R-:W-:Y:S01]  /*5e70*/  SHF.R.S32.HI R2, RZ, 0x18, R67 ;  /* 0x00000018ff027819 */ /* 0x000fe20000011443 */
[-C--:B------:R-:W-:Y:S01]  /*5e80*/  IMAD R6, R3, R39.reuse, R6 ;  /* 0x0000002703067224 */ /* 0x080fe200078e0206 */
[----:B------:R-:W-:Y:S01]  /*5e90*/  SHF.R.S32.HI R3, RZ, 0x18, R66 ;  /* 0x00000018ff037819 */ /* 0x000fe20000011442 */
[----:B------:R-:W-:Y:S01]  /*5ea0*/  IMAD R8, R38, R8, RZ ;  /* 0x0000000826087224 */ /* 0x000fe200078e02ff */
[C---:B------:R-:W-:Y:S01]  /*5eb0*/  PRMT R56, R45.reuse, 0x8880, RZ ;  /* 0x000088802d387816 */ /* 0x040fe200000000ff */
[----:B------:R-:W-:Y:S01]  /*5ec0*/  IMAD R7, R40, R39, R7 ;  /* 0x0000002728077224 */ /* 0x000fe200078e0207 */
[----:B------:R-:W-:Y:S01]  /*5ed0*/  MOV R40, R65 ;  /* 0x0000004100287202 */ /* 0x000fe20000000f00 */
[----:B------:R-:W-:Y:S01]  /*5ee0*/  IMAD R9, R38, R9, RZ ;  /* 0x0000000926097224 */ /* 0x000fe200078e02ff */
[----:B------:R-:W-:Y:S01]  /*5ef0*/  SHF.L.U32 R55, R45, 0x10, RZ ;  /* 0x000000102d377819 */ /* 0x000fe200000006ff */
[-C--:B------:R-:W-:Y:S01]  /*5f00*/  IMAD R8, R0, R39.reuse, R8 ;  /* 0x0000002700087224 */ /* 0x080fe200078e0208 */
[----:B------:R-:W-:Y:S01]  /*5f10*/  PRMT R53, R46, 0x8880, RZ ;  /* 0x000088802e357816 */ /* 0x000fe200000000ff */
[----:B------:R-:W-:Y:S01]  /*5f20*/  IMAD R10, R38, R10, RZ ;  /* 0x0000000a260a7224 */ /* 0x000fe200078e02ff */
[----:B------:R-:W-:Y:S01]  /*5f30*/  SHF.R.S32.HI R45, RZ, 0x18, R45 ;  /* 0x00000018ff2d7819 */ /* 0x000fe2000001142d */
[----:B------:R-:W-:Y:S01]  /*5f40*/  IMAD R9, R2, R39, R9 ;  /* 0x0000002702097224 */ /* 0x000fe200078e0209 */
[----:B------:R-:W-:Y:S01]  /*5f50*/  SHF.L.U32 R52, R46, 0x10, RZ ;  /* 0x000000102e347819 */ /* 0x000fe200000006ff */
[C---:B------:R-:W-:Y:S01]  /*5f60*/  IMAD R0, R38.reuse, R20, RZ ;  /* 0x0000001426007224 */ /* 0x040fe200078e02ff */
[C---:B------:R-:W-:Y:S01]  /*5f70*/  PRMT R50, R47.reuse, 0x8880, RZ ;  /* 0x000088802f327816 */ /* 0x040fe200000000ff */
[C---:B------:R-:W-:Y:S01]  /*5f80*/  IMAD R11, R38.reuse, R11, RZ ;  /* 0x0000000b260b7224 */ /* 0x040fe200078e02ff */
[----:B------:R-:W-:Y:S01]  /*5f90*/  SHF.R.S32.HI R46, RZ, 0x18, R46 ;  /* 0x00000018ff2e7819 */ /* 0x000fe2000001142e */
[C---:B------:R-:W-:Y:S01]  /*5fa0*/  IMAD R2, R38.reuse, R21, RZ ;  /* 0x0000001526027224 */ /* 0x040fe200078e02ff */
[----:B------:R-:W-:Y:S01]  /*5fb0*/  SHF.L.U32 R49, R47, 0x10, RZ ;  /* 0x000000102f317819 */ /* 0x000fe200000006ff */
[C---:B------:R-:W-:Y:S01]  /*5fc0*/  IMAD R20, R38.reuse, R24, RZ ;  /* 0x0000001826147224 */ /* 0x040fe200078e02ff */
[----:B------:R-:W-:Y:S01]  /*5fd0*/  SHF.R.S32.HI R47, RZ, 0x18, R47 ;  /* 0x00000018ff2f7819 */ /* 0x000fe2000001142f */
[----:B------:R-:W-:Y:S01]  /*5fe0*/  IMAD R21, R38, R25, RZ ;  /* 0x0000001926157224 */ /* 0x000fe200078e02ff */
[----:B------:R-:W-:Y:S01]  /*5ff0*/  SHF.L.U32 R57, R44, 0x8, RZ ;  /* 0x000000082c397819 */ /* 0x000fe200000006ff */
[----:B------:R-:W-:Y:S01]  /*6000*/  IMAD R24, R38, R28, RZ ;  /* 0x0000001c26187224 */ /* 0x000fe200078e02ff */
[----:B------:R-:W-:Y:S01]  /*6010*/  SHF.R.S32.HI R44, RZ, 0x18, R44 ;  /* 0x00000018ff2c7819 */ /* 0x000fe2000001142c */
[----:B------:R-:W-:Y:S01]  /*6020*/  IMAD R10, R3, R39, R10 ;  /* 0x00000027030a7224 */ /* 0x000fe200078e020a */
[----:B------:R-:W-:Y:S01]  /*6030*/  IADD3 R36, PT, PT, R36, 0x1, RZ ;  /* 0x0000000124247810 */ /* 0x000fe20007ffe0ff */
[C---:B------:R-:W-:Y:S02]  /*6040*/  IMAD R12, R38.reuse, R12, RZ ;  /* 0x0000000c260c7224 */ /* 0x040fe400078e02ff */
[C---:B------:R-:W-:Y:S02]  /*6050*/  IMAD R25, R38.reuse, R29, RZ ;  /* 0x0000001d26197224 */ /* 0x040fe400078e02ff */
[C---:B------:R-:W-:Y:S01]  /*6060*/  IMAD R28, R38.reuse, R32, RZ ;  /* 0x00000020261c7224 */ /* 0x040fe200078e02ff */
[----:B------:R-:W-:Y:S01]  /*6070*/  SHF.R.S32.HI R32, RZ, 0x18, R64 ;  /* 0x00000018ff207819 */ /* 0x000fe20000011440 */
[C---:B------:R-:W-:Y:S01]  /*6080*/  IMAD R29, R38.reuse, R33, RZ ;  /* 0x00000021261d7224 */ /* 0x040fe200078e02ff */
[----:B------:R-:W-:Y:S01]  /*6090*/  I2IP.S8.S32.SAT R33, R7, R6, RZ ;  /* 0x0000000607217239 */ /* 0x000fe200000014ff */
[----:B------:R-:W-:Y:S01]  /*60a0*/  IMAD R11, R41, R39, R11 ;  /* 0x00000027290b7224 */ /* 0x000fe200078e020b */
[----:B------:R-:W-:Y:S01]  /*60b0*/  MOV R7, R62 ;  /* 0x0000003e00077202 */ /* 0x000fe20000000f00 */
[C---:B------:R-:W-:Y:S01]  /*60c0*/  IMAD R13, R38.reuse, R13, RZ ;  /* 0x0000000d260d7224 */ /* 0x040fe200078e02ff */
[----:B------:R-:W-:Y:S01]  /*60d0*/  SHF.R.S32.HI R6, RZ, 0x18, R63 ;  /* 0x00000018ff067819 */ /* 0x000fe2000001143f */
[----:B------:R-:W-:Y:S01]  /*60e0*/  IMAD R14, R38, R14, RZ ;  /* 0x0000000e260e7224 */ /* 0x000fe200078e02ff */
[----:B------:R-:W-:Y:S01]  /*60f0*/  I2IP.S8.S32.SAT R41, R11, R10, RZ ;  /* 0x0000000a0b297239 */ /* 0x000fe200000014ff */
[----:B------:R-:W-:Y:S01]  /*6100*/  IMAD R12, R40, R39, R12 ;  /* 0x00000027280c7224 */ /* 0x000fe200078e020c */
[----:B------:R-:W-:Y:S01]  /*6110*/  I2IP.S8.S32.SAT R40, R5, R4, R33 ;  /* 0x0000000405287239 */ /* 0x000fe20000001421 */
[----:B------:R-:W-:Y:S01]  /*6120*/  IMAD R15, R38, R15, RZ ;  /* 0x0000000f260f7224 */ /* 0x000fe200078e02ff */
[----:B------:R-:W-:Y:S01]  /*6130*/  I2IP.S8.S32.SAT R41, R9, R8, R41 ;  /* 0x0000000809297239 */ /* 0x000fe20000001429 */
[-C--:B------:R-:W-:Y:S01]  /*6140*/  IMAD R13, R32, R39.reuse, R13 ;  /* 0x00000027200d7224 */ /* 0x080fe200078e020d */
[----:B------:R-:W-:Y:S01]  /*6150*/  SHF.R.S32.HI R10, RZ, 0x18, R61 ;  /* 0x00000018ff0a7819 */ /* 0x000fe2000001143d */
[----:B------:R-:W-:Y:S01]  /*6160*/  IMAD R16, R38, R16, RZ ;  /* 0x0000001026107224 */ /* 0x000fe200078e02ff */
[----:B------:R-:W-:Y:S01]  /*6170*/  SHF.R.S32.HI R5, RZ, 0x18, R58 ;  /* 0x00000018ff057819 */ /* 0x000fe2000001143a */
[----:B------:R-:W-:Y:S01]  /*6180*/  IMAD R14, R6, R39, R14 ;  /* 0x00000027060e7224 */ /* 0x000fe200078e020e */
[----:B------:R-:W-:Y:S01]  /*6190*/  SHF.R.S32.HI R11, RZ, 0x18, R60 ;  /* 0x00000018ff0b7819 */ /* 0x000fe2000001143c */
[----:B------:R-:W-:Y:S01]  /*61a0*/  IMAD R17, R38, R17, RZ ;  /* 0x0000001126117224 */ /* 0x000fe200078e02ff */
[----:B------:R-:W-:Y:S01]  /*61b0*/  SHF.R.S32.HI R6, RZ, 0x18, R57 ;  /* 0x00000018ff067819 */ /* 0x000fe20000011439 */
[-C--:B------:R-:W-:Y:S02]  /*61c0*/  IMAD R15, R42, R39.reuse, R15 ;  /* 0x000000272a0f7224 */ /* 0x080fe400078e020f */
[C---:B------:R-:W-:Y:S02]  /*61d0*/  IMAD R18, R38.reuse, R18, RZ ;  /* 0x0000001226127224 */ /* 0x040fe400078e02ff */
[----:B------:R-:W-:Y:S01]  /*61e0*/  IMAD R16, R7, R39, R16 ;  /* 0x0000002707107224 */ /* 0x000fe200078e0210 */
[----:B------:R-:W-:Y:S01]  /*61f0*/  I2IP.S8.S32.SAT R14, R15, R14, RZ ;  /* 0x0000000e0f0e7239 */ /* 0x000fe200000014ff */
[----:B------:R-:W-:Y:S01]  /*6200*/  IMAD R19, R38, R19, RZ ;  /* 0x0000001326137224 */ /* 0x000fe200078e02ff */
[----:B------:R-:W-:Y:S01]  /*6210*/  SHF.R.S32.HI R7, RZ, 0x18, R48 ;  /* 0x00000018ff077819 */ /* 0x000fe20000011430 */
[-C--:B------:R-:W-:Y:S01]  /*6220*/  IMAD R17, R10, R39.reuse, R17 ;  /* 0x000000270a117224 */ /* 0x080fe200078e0211 */
[----:B------:R-:W-:Y:S01]  /*6230*/  I2IP.S8.S32.SAT R42, R13, R12, R14 ;  /* 0x0000000c0d2a7239 */ /* 0x000fe2000000140e */
[-C--:B------:R-:W-:Y:S02]  /*6240*/  IMAD R18, R11, R39.reuse, R18 ;  /* 0x000000270b127224 */ /* 0x080fe400078e0212 */
[----:B------:R-:W-:Y:S02]  /*6250*/  IMAD.MOV.U32 R4, RZ, RZ, R59 ;  /* 0x000000ffff047224 */ /* 0x000fe400078e003b */
[-C--:B------:R-:W-:Y:S02]  /*6260*/  IMAD R19, R43, R39.reuse, R19 ;  /* 0x000000272b137224 */ /* 0x080fe400078e0213 */
[----:B------:R-:W-:Y:S02]  /*6270*/  IMAD R3, R38, R22, RZ ;  /* 0x0000001626037224 */ /* 0x000fe400078e02ff */
[----:B------:R-:W-:Y:S01]  /*6280*/  IMAD R0, R4, R39, R0 ;  /* 0x0000002704007224 */ /* 0x000fe200078e0200 */
[----:B------:R-:W-:Y:S01]  /*6290*/  I2IP.S8.S32.SAT R18, R19, R18, RZ ;  /* 0x0000001213127239 */ /* 0x000fe200000014ff */
[----:B------:R-:W-:Y:S01]  /*62a0*/  IMAD R23, R38, R23, RZ ;  /* 0x0000001726177224 */ /* 0x000fe200078e02ff */
[----:B------:R-:W-:Y:S01]  /*62b0*/  MOV R4, R56 ;  /* 0x0000003800047202 */ /* 0x000fe20000000f00 */
[-C--:B------:R-:W-:Y:S01]  /*62c0*/  IMAD R2, R5, R39.reuse, R2 ;  /* 0x0000002705027224 */ /* 0x080fe200078e0202 */
[----:B------:R-:W-:Y:S01]  /*62d0*/  I2IP.S8.S32.SAT R43, R17, R16, R18 ;  /* 0x00000010112b7239 */ /* 0x000fe20000001412 */
[-C--:B------:R-:W-:Y:S01]  /*62e0*/  IMAD R3, R6, R39.reuse, R3 ;  /* 0x0000002706037224 */ /* 0x080fe200078e0203 */
[----:B------:R-:W-:Y:S01]  /*62f0*/  SHF.R.S32.HI R5, RZ, 0x18, R55 ;  /* 0x00000018ff057819 */ /* 0x000fe20000011437 */
[-C--:B------:R-:W-:Y:S01]  /*6300*/  IMAD R23, R44, R39.reuse, R23 ;  /* 0x000000272c177224 */ /* 0x080fe200078e0217 */
[----:B------:R-:W-:Y:S01]  /*6310*/  SHF.R.S32.HI R6, RZ, 0x18, R54 ;  /* 0x00000018ff067819 */ /* 0x000fe20000011436 */
[----:B------:R-:W-:Y:S01]  /*6320*/  IMAD R22, R38, R26, RZ ;  /* 0x0000001a26167224 */ /* 0x000fe200078e02ff */
[----:B------:R1:W-:Y:S01]  /*6330*/  STS.128 [R79+UR44+0x1200], R40 ;  /* 0x001200284f007988 */ /* 0x0003e20008000c2c */
[----:B------:R-:W-:Y:S01]  /*6340*/  IMAD R20, R4, R39, R20 ;  /* 0x0000002704147224 */ /* 0x000fe200078e0214 */
[----:B------:R-:W-:Y:S01]  /*6350*/  I2IP.S8.S32.SAT R3, R23, R3, RZ ;  /* 0x0000000317037239 */ /* 0x000fe200000014ff */
[----:B------:R-:W-:Y:S01]  /*6360*/  IMAD R27, R38, R27, RZ ;  /* 0x0000001b261b7224 */ /* 0x000fe200078e02ff */
[----:B------:R-:W-:Y:S01]  /*6370*/  MOV R4, R53 ;  /* 0x0000003500047202 */ /* 0x000fe20000000f00 */
[-C--:B------:R-:W-:Y:S01]  /*6380*/  IMAD R21, R5, R39.reuse, R21 ;  /* 0x0000002705157224 */ /* 0x080fe200078e0215 */
[----:B------:R-:W-:Y:S01]  /*6390*/  SHF.R.S32.HI R5, RZ, 0x18, R52 ;  /* 0x00000018ff057819 */ /* 0x000fe20000011434 */
[-C--:B------:R-:W-:Y:S01]  /*63a0*/  IMAD R22, R6, R39.reuse, R22 ;  /* 0x0000002706167224 */ /* 0x080fe200078e0216 */
[----:B------:R-:W-:Y:S01]  /*63b0*/  SHF.R.S32.HI R6, RZ, 0x18, R49 ;  /* 0x00000018ff067819 */ /* 0x000fe20000011431 */
[-C--:B------:R-:W-:Y:S02]  /*63c0*/  IMAD R27, R45, R39.reuse, R27 ;  /* 0x000000272d1b7224 */ /* 0x080fe400078e021b */
[-C--:B------:R-:W-:Y:S01]  /*63d0*/  IMAD R24, R4, R39.reuse, R24 ;  /* 0x0000002704187224 */ /* 0x080fe200078e0218 */
[----:B------:R-:W-:Y:S01]  /*63e0*/  SHF.R.S32.HI R4, RZ, 0x18, R51 ;  /* 0x00000018ff047819 */ /* 0x000fe20000011433 */
[C---:B------:R-:W-:Y:S02]  /*63f0*/  IMAD R26, R38.reuse, R30, RZ ;  /* 0x0000001e261a7224 */ /* 0x040fe400078e02ff */
[----:B------:R-:W-:Y:S01]  /*6400*/  IMAD R25, R5, R39, R25 ;  /* 0x0000002705197224 */ /* 0x000fe200078e0219 */
[----:B------:R-:W-:Y:S01]  /*6410*/  MOV R5, R50 ;  /* 0x0000003200057202 */ /* 0x000fe20000000f00 */
[----:B------:R-:W-:Y:S02]  /*6420*/  IMAD R31, R38, R31, RZ ;  /* 0x0000001f261f7224 */ /* 0x000fe400078e02ff */
[-C--:B------:R-:W-:Y:S01]  /*6430*/  IMAD R26, R4, R39.reuse, R26 ;  /* 0x00000027041a7224 */ /* 0x080fe200078e021a */
[----:B------:R-:W-:Y:S01]  /*6440*/  I2IP.S8.S32.SAT R4, R2, R0, R3 ;  /* 0x0000000002047239 */ /* 0x000fe20000001403 */
[-C--:B------:R-:W-:Y:S02]  /*6450*/  IMAD R31, R46, R39.reuse, R31 ;  /* 0x000000272e1f7224 */ /* 0x080fe400078e021f */
[-C--:B------:R-:W-:Y:S01]  /*6460*/  IMAD R28, R5, R39.reuse, R28 ;  /* 0x00000027051c7224 */ /* 0x080fe200078e021c */
[----:B------:R-:W-:Y:S01]  /*6470*/  I2IP.S8.S32.SAT R5, R27, R22, RZ ;  /* 0x000000161b057239 */ /* 0x000fe200000014ff */
[----:B------:R-:W-:Y:S02]  /*6480*/  IMAD R30, R38, R34, RZ ;  /* 0x00000022261e7224 */ /* 0x000fe400078e02ff */
[----:B------:R-:W-:Y:S01]  /*6490*/  IMAD R29, R6, R39, R29 ;  /* 0x00000027061d7224 */ /* 0x000fe200078e021d */
[----:B------:R-:W-:Y:S01]  /*64a0*/  I2IP.S8.S32.SAT R6, R31, R26, RZ ;  /* 0x0000001a1f067239 */ /* 0x000fe200000014ff */
[----:B------:R-:W-:Y:S01]  /*64b0*/  IMAD R35, R38, R35, RZ ;  /* 0x0000002326237224 */ /* 0x000fe200078e02ff */
[----:B------:R-:W-:Y:S01]  /*64c0*/  I2IP.S8.S32.SAT R5, R21, R20, R5 ;  /* 0x0000001415057239 */ /* 0x000fe20000001405 */
[-C--:B------:R-:W-:Y:S01]  /*64d0*/  IMAD R30, R7, R39.reuse, R30 ;  /* 0x00000027071e7224 */ /* 0x080fe200078e021e */
[----:B------:R-:W-:Y:S01]  /*64e0*/  I2IP.S8.S32.SAT R6, R25, R24, R6 ;  /* 0x0000001819067239 */ /* 0x000fe20000001406 */
[----:B------:R-:W-:Y:S05]  /*64f0*/  IMAD R35, R47, R39, R35 ;  /* 0x000000272f237224 */ /* 0x000fea00078e0223 */
[----:B------:R-:W-:Y:S04]  /*6500*/  I2IP.S8.S32.SAT R7, R35, R30, RZ ;  /* 0x0000001e23077239 */ /* 0x000fe800000014ff */
[----:B------:R-:W-:Y:S05]  /*6510*/  I2IP.S8.S32.SAT R7, R29, R28, R7 ;  /* 0x0000001c1d077239 */ /* 0x000fea0000001407 */
[----:B------:R1:W-:Y:S01]  /*6520*/  STS.128 [R78+0x1010], R4 ;  /* 0x001010044e007388 */ /* 0x0003e20000000c00 */
[----:B------:R-:W-:Y:S01]  /*6530*/  @!PT LDS RZ, [RZ] ;  /* 0x00000000fffff984 */ /* 0x000fe20000000800 */
[----:B------:R-:W-:Y:S01]  /*6540*/  @!PT LDS RZ, [RZ] ;  /* 0x00000000fffff984 */ /* 0x000fe20000000800 */
[----:B------:R-:W-:Y:S01]  /*6550*/  @!PT LDS RZ, [RZ] ;  /* 0x00000000fffff984 */ /* 0x000fe20000000800 */
[----:B------:R-:W-:Y:S01]  /*6560*/  @!PT LDS RZ, [RZ] ;  /* 0x00000000fffff984 */ /* 0x000fe20000000800 */
[----:B------:R3:W-:Y:S07]  /*6570*/  MEMBAR.ALL.CTA ;  /* 0x0000000000007992 */ /* 0x0007ee0000008000 */
[----:B---3--:R-:W3:Y:S02]  /*6580*/  FENCE.VIEW.ASYNC.S ;  /* 0x00000000000073c6 */ /* 0x008ee40000000000 */
[----:B---3--:R-:W-:Y:S06]  /*6590*/  BAR.SYNC.DEFER_BLOCKING 0x1, 0x80 ;  /* 0x0042000000007b1d */ /* 0x008fec0000010000 */
[----:B------:R-:W-:Y:S05]  /*65a0*/  @P0 BRA `(.L_x_99) ;  /* 0x0000000000300947 */ /* 0x000fea0003800000 */
[----:B------:R-:W-:Y:S02]  /*65b0*/  UIADD3 UR4, UPT, UPT, UR44, 0x1200, URZ ;  /* 0x000012002c047890 */ /* 0x000fe4000fffe0ff */
[----:B------:R-:W-:Y:S02]  /*65c0*/  USHF.L.U32 UR9, UR45, 0x6, URZ ;  /* 0x000000062d097899 */ /* 0x000fe400080006ff */
[----:B------:R-:W-:Y:S02]  /*65d0*/  USHF.L.U32 UR10, UR46, 0x6, URZ ;  /* 0x000000062e0a7899 */ /* 0x000fe400080006ff */
[----:B------:R-:W-:Y:S01]  /*65e0*/  MOV R86, UR4 ;  /* 0x0000000400567c02 */ /* 0x000fe20008000f00 */
[----:B------:R-:W-:Y:S01]  /*65f0*/  UIADD3 UR4, UP0, UPT, UR62, 0x680, URZ ;  /* 0x000006803e047890 */ /* 0x000fe2000ff1e0ff */
[----:B------:R-:W-:Y:S02]  /*6600*/  UMOV UR11, UR36 ;  /* 0x00000024000b7c82 */ /* 0x000fe40008000000 */
[----:B------:R-:W-:Y:S01]  /*6610*/  R2UR UR8, R86 ;  /* 0x00000000560872ca */ /* 0x000fe200000e0000 */
[----:B------:R-:W-:Y:S11]  /*6620*/  UIADD3.X UR5, UPT, UPT, URZ, UR63, URZ, UP0, !UPT ;  /* 0x0000003fff057290 */ /* 0x000ff600087fe4ff */
[----:B------:R-:W-:Y:S01]  /*6630*/  @!UPT UIADD3 URZ, UPT, UPT, URZ, URZ, URZ ;  /* 0x000000fffffff290 */ /* 0x000fe2000fffe0ff */
[----:B------:R3:W-:Y:S01]  /*6640*/  UTMASTG.3D [UR8], [UR4] ;  /* 0x00000008040073b5 */ /* 0x0007e20008010000 */
[----:B------:R0:W-:Y:S01]  /*6650*/  UTMACMDFLUSH ;  /* 0x00000000000079b7 */ /* 0x0001e20000000000 */
[----:B---3--:R-:W-:Y:S04]  /*6660*/  DEPBAR.LE SB0, 0x0 ;  /* 0x000080000000791a */ /* 0x008fe80000000000 */
.L_x_99:
[----:B------:R-:W-:Y:S05]  /*6670*/  BSYNC.RECONVERGENT B0 ;  /* 0x0000000000007941 */ /* 0x000fea0003800200 */
.L_x_98:
[----:B------:R-:W-:Y:S01]  /*6680*/  BAR.SYNC.DEFER_BLOCKING 0x1, 0x80 ;  /* 0x0042000000007b1d */ /* 0x000fe20000010000 */
[----:B------:R-:W-:Y:S01]  /*6690*/  ISETP.NE.AND P0, PT, R82, 0x2, PT ;  /* 0x000000025200780c */ /* 0x000fe20003f05270 */
[----:B------:R-:W-:Y:S01]  /*66a0*/  UISETP.NE.AND UP0, UPT, UR47, URZ, UPT ;  /* 0x000000ff2f00728c */ /* 0x000fe2000bf05270 */
[----:B------:R-:W-:Y:S01]  /*66b0*/  ISETP.NE.AND P1, PT, R36, 0x4, PT ;  /* 0x000000042400780c */ /* 0x000fe20003f25270 */
[----:B------:R-:W-:Y:S01]  /*66c0*/  UIADD3 UR45, UPT, UPT, UR37, UR57, URZ ;  /* 0x00000039252d7290 */ /* 0x000fe2000fffe0ff */
[----:B------:R-:W-:Y:S01]  /*66d0*/  SEL R2, RZ, 0x1, P0 ;  /* 0x00000001ff027807 */ /* 0x000fe20000000000 */
[----:B------:R-:W-:Y:S01]  /*66e0*/  UIADD3 UR46, UPT, UPT, UR38, UR60, URZ ;  /* 0x0000003c262e7290 */ /* 0x000fe2000fffe0ff */
[----:B------:R-:W-:Y:S02]  /*66f0*/  SEL R0, RZ, 0x1, P1 ;  /* 0x00000001ff007807 */ /* 0x000fe40000800000 */
[----:B------:R-:W-:Y:S02]  /*6700*/  LOP3.LUT R84, R84, R2, RZ, 0x3c, !PT ;  /* 0x0000000254547212 */ /* 0x000fe400078e3cff */
[----:B------:R-:W-:Y:S02]  /*6710*/  LOP3.LUT R85, R85, R0, RZ, 0x3c, !PT ;  /* 0x0000000055557212 */ /* 0x000fe400078e3cff */
[----:B------:R-:W-:Y:S02]  /*6720*/  SEL R82, R82, RZ, P0 ;  /* 0x000000ff52527207 */ /* 0x000fe40000000000 */
[----:B------:R-:W-:Y:S01]  /*6730*/  SEL R36, R36, RZ, P1 ;  /* 0x000000ff24247207 */ /* 0x000fe20000800000 */
[----:B------:R-:W-:Y:S01]  /*6740*/  UMOV UR36, UR51 ;  /* 0x0000003300247c82 */ /* 0x000fe20008000000 */
[----:B------:R-:W-:Y:S05]  /*6750*/  BRA.U UP0, `(.L_x_100) ;  /* 0xffffffe500107547 */ /* 0x000fea000b83ffff */
[----:B------:R-:W-:Y:S05]  /*6760*/  EXIT ;  /* 0x000000000000794d */ /* 0x000fea0003800000 */
.L_x_24:
[----:B--2---:R2:W3:Y:S02]  /*6770*/  SYNCS.PHASECHK.TRANS64.TRYWAIT P0, [R0+URZ+0xc0], R2 ;  /* 0x0000c002000075a7 */ /* 0x0044e400080011ff */
[----:B---3--:R-:W-:Y:S05]  /*6780*/  @!P0 NANOSLEEP.SYNCS 0x989680 ;  /* 0x009896800000895d */ /* 0x008fea0003900000 */
[----:B------:R-:W3:Y:S02]  /*6790*/  @!P0 SYNCS.PHASECHK.TRANS64 P0, [R0+URZ+0xc0], R2 ;  /* 0x0000c002000085a7 */ /* 0x000ee400080010ff */
[----:B---3--:R-:W-:Y:S05]  /*67a0*/  @!P0 BRA `(.L_x_24) ;  /* 0xfffffffc00f08947 */ /* 0x008fea000383ffff */
[----:B------:R-:W-:Y:S05]  /*67b0*/  BRA `(.L_x_101) ;  /* 0xffffffb000107947 */ /* 0x000fea000383ffff */
.L_x_27:
[----:B-1----:R-:W-:-:S07]  /*67c0*/  MOV R0, UR33 ;  /* 0x0000002100007c02 */ /* 0x002fce0008000f00 */
.L_x_102:
[----:B-1----:R1:W2:Y:S02]  /*67d0*/  SYNCS.PHASECHK.TRANS64.TRYWAIT P0, [R0+URZ+0x18], R3 ;  /* 0x00001803000075a7 */ /* 0x0022a400080011ff */
[----:B--2---:R-:W-:Y:S05]  /*67e0*/  @!P0 NANOSLEEP.SYNCS 0x989680 ;  /* 0x009896800000895d */ /* 0x004fea0003900000 */
[----:B------:R-:W2:Y:S02]  /*67f0*/  @!P0 SYNCS.PHASECHK.TRANS64 P0, [R0+URZ+0x18], R3 ;  /* 0x00001803000085a7 */ /* 0x000ea400080010ff */
[----:B--2---:R-:W-:Y:S05]  /*6800*/  @!P0 BRA `(.L_x_102) ;  /* 0xfffffffc00f08947 */ /* 0x004fea000383ffff */
[----:B------:R-:W-:Y:S05]  /*6810*/  BRA `(.L_x_26) ;  /* 0xffffffb000587947 */ /* 0x000fea000383ffff */
.L_x_34:
[----:B-1----:R-:W-:-:S07]  /*6820*/  MOV R0, UR17 ;  /* 0x0000001100007c02 */ /* 0x002fce0008000f00 */
.L_x_103:
[----:B-1----:R1:W2:Y:S02]  /*6830*/  SYNCS.PHASECHK.TRANS64.TRYWAIT P0, [R0+URZ+0x18], R3 ;  /* 0x00001803000075a7 */ /* 0x0022a400080011ff */
[----:B--2---:R-:W-:Y:S05]  /*6840*/  @!P0 NANOSLEEP.SYNCS 0x989680 ;  /* 0x009896800000895d */ /* 0x004fea0003900000 */
[----:B------:R-:W2:Y:S02]  /*6850*/  @!P0 SYNCS.PHASECHK.TRANS64 P0, [R0+URZ+0x18], R3 ;  /* 0x00001803000085a7 */ /* 0x000ea400080010ff */
[----:B--2---:R-:W-:Y:S05]  /*6860*/  @!P0 BRA `(.L_x_103) ;  /* 0xfffffffc00f08947 */ /* 0x004fea000383ffff */
[----:B------:R-:W-:Y:S05]  /*6870*/  BRA `(.L_x_33) ;  /* 0xffffffb400147947 */ /* 0x000fea000383ffff */
.L_x_39:
[----:B-1----:R1:W2:Y:S02]  /*6880*/  SYNCS.PHASECHK.TRANS64.TRYWAIT P0, [R3+URZ+0x50], R0 ;  /* 0x00005000030075a7 */ /* 0x0022a400080011ff */
[----:B--2---:R-:W-:Y:S05]  /*6890*/  @!P0 NANOSLEEP.SYNCS 0x989680 ;  /* 0x009896800000895d */ /* 0x004fea0003900000 */
[----:B------:R-:W2:Y:S02]  /*68a0*/  @!P0 SYNCS.PHASECHK.TRANS64 P0, [R3+URZ+0x50], R0 ;  /* 0x00005000030085a7 */ /* 0x000ea400080010ff */
[----:B--2---:R-:W-:Y:S05]  /*68b0*/  @!P0 BRA `(.L_x_39) ;  /* 0xfffffffc00f08947 */ /* 0x004fea000383ffff */
[----:B------:R-:W-:Y:S05]  /*68c0*/  BRA `(.L_x_104) ;  /* 0xffffffb400b87947 */ /* 0x000fea000383ffff */
.L_x_43:
[----:B------:R-:W-:-:S07]  /*68d0*/  MOV R0, UR4 ;  /* 0x0000000400007c02 */ /* 0x000fce0008000f00 */
.L_x_105:
[----:B-1----:R1:W2:Y:S02]  /*68e0*/  SYNCS.PHASECHK.TRANS64.TRYWAIT P0, [R0+URZ], R2 ;  /* 0x00000002000075a7 */ /* 0x0022a400080011ff */
[----:B--2---:R-:W-:Y:S05]  /*68f0*/  @!P0 NANOSLEEP.SYNCS 0x989680 ;  /* 0x009896800000895d */ /* 0x004fea0003900000 */
[----:B------:R-:W2:Y:S02]  /*6900*/  @!P0 SYNCS.PHASECHK.TRANS64 P0, [R0+URZ], R2 ;  /* 0x00000002000085a7 */ /* 0x000ea400080010ff */
[----:B--2---:R-:W-:Y:S05]  /*6910*/  @!P0 BRA `(.L_x_105) ;  /* 0xfffffffc00f08947 */ /* 0x004fea000383ffff */
[----:B------:R-:W-:Y:S05]  /*6920*/  BRA `(.L_x_106) ;  /* 0xffffffbc005c7947 */ /* 0x000fea000383ffff */
.L_x_44:
[----:B------:R-:W-:-:S07]  /*6930*/  MOV R0, UR5 ;  /* 0x0000000500007c02 */ /* 0x000fce0008000f00 */
.L_x_107:
[----:B-1----:R1:W2:Y:S02]  /*6940*/  SYNCS.PHASECHK.TRANS64.TRYWAIT P0, [R0+URZ], R2 ;  /* 0x00000002000075a7 */ /* 0x0022a400080011ff */
[----:B--2---:R-:W-:Y:S05]  /*6950*/  @!P0 NANOSLEEP.SYNCS 0x989680 ;  /* 0x009896800000895d */ /* 0x004fea0003900000 */
[----:B------:R-:W2:Y:S02]  /*6960*/  @!P0 SYNCS.PHASECHK.TRANS64 P0, [R0+URZ], R2 ;  /* 0x00000002000085a7 */ /* 0x000ea400080010ff */
[----:B--2---:R-:W-:Y:S05]  /*6970*/  @!P0 BRA `(.L_x_107) ;  /* 0xfffffffc00f08947 */ /* 0x004fea000383ffff */
[----:B------:R-:W-:Y:S05]  /*6980*/  BRA `(.L_x_108) ;  /* 0xffffffbc00687947 */ /* 0x000fea000383ffff */
.L_x_47:
[----:B-1----:R1:W2:Y:S02]  /*6990*/  SYNCS.PHASECHK.TRANS64.TRYWAIT P0, [R2+URZ+0xb0], R4 ;  /* 0x0000b004020075a7 */ /* 0x0022a400080011ff */
[----:B--2---:R-:W-:Y:S05]  /*69a0*/  @!P0 NANOSLEEP.SYNCS 0x989680 ;  /* 0x009896800000895d */ /* 0x004fea0003900000 */
[----:B------:R-:W2:Y:S02]  /*69b0*/  @!P0 SYNCS.PHASECHK.TRANS64 P0, [R2+URZ+0xb0], R4 ;  /* 0x0000b004020085a7 */ /* 0x000ea400080010ff */
[----:B--2---:R-:W-:Y:S05]  /*69c0*/  @!P0 BRA `(.L_x_47) ;  /* 0xfffffffc00f08947 */ /* 0x004fea000383ffff */
[----:B------:R-:W-:Y:S05]  /*69d0*/  BRA `(.L_x_109) ;  /* 0xffffffbc00c47947 */ /* 0x000fea000383ffff */
.L_x_48:
[----:B------:R-:W-:-:S07]  /*69e0*/  MOV R2, UR4 ;  /* 0x0000000400027c02 */ /* 0x000fce0008000f00 */
.L_x_110:
[----:B-1----:R1:W2:Y:S02]  /*69f0*/  SYNCS.PHASECHK.TRANS64.TRYWAIT P0, [R2+URZ+0x60], R5 ;  /* 0x00006005020075a7 */ /* 0x0022a400080011ff */
[----:B--2---:R-:W-:Y:S05]  /*6a00*/  @!P0 NANOSLEEP.SYNCS 0x989680 ;  /* 0x009896800000895d */ /* 0x004fea0003900000 */
[----:B------:R-:W2:Y:S02]  /*6a10*/  @!P0 SYNCS.PHASECHK.TRANS64 P0, [R2+URZ+0x60], R5 ;  /* 0x00006005020085a7 */ /* 0x000ea400080010ff */
[----:B--2---:R-:W-:Y:S05]  /*6a20*/  @!P0 BRA `(.L_x_110) ;  /* 0xfffffffc00f08947 */ /* 0x004fea000383ffff */
[----:B------:R-:W-:Y:S05]  /*6a30*/  BRA `(.L_x_111) ;  /* 0xffffffbc00d47947 */ /* 0x000fea000383ffff */
.L_x_49:
[----:B-1----:R1:W2:Y:S02]  /*6a40*/  SYNCS.PHASECHK.TRANS64.TRYWAIT P1, [R2+URZ+0x50], R4 ;  /* 0x00005004020075a7 */ /* 0x0022a400080211ff */
[----:B--2---:R-:W-:Y:S05]  /*6a50*/  @!P1 NANOSLEEP.SYNCS 0x989680 ;  /* 0x009896800000995d */ /* 0x004fea0003900000 */
[----:B------:R-:W2:Y:S02]  /*6a60*/  @!P1 SYNCS.PHASECHK.TRANS64 P1, [R2+URZ+0x50], R4 ;  /* 0x00005004020095a7 */ /* 0x000ea400080210ff */
[----:B--2---:R-:W-:Y:S05]  /*6a70*/  @!P1 BRA `(.L_x_49) ;  /* 0xfffffffc00f09947 */ /* 0x004fea000383ffff */
[----:B------:R-:W-:Y:S05]  /*6a80*/  BRA `(.L_x_112) ;  /* 0xffffffc000047947 */ /* 0x000fea000383ffff */
.L_x_52:
[----:B------:R-:W-:-:S07]  /*6a90*/  MOV R0, UR4 ;  /* 0x0000000400007c02 */ /* 0x000fce0008000f00 */
.L_x_113:
[----:B-1----:R1:W2:Y:S02]  /*6aa0*/  SYNCS.PHASECHK.TRANS64.TRYWAIT P0, [R0+URZ+0x60], R2 ;  /* 0x00006002000075a7 */ /* 0x0022a400080011ff */
[----:B--2---:R-:W-:Y:S05]  /*6ab0*/  @!P0 NANOSLEEP.SYNCS 0x989680 ;  /* 0x009896800000895d */ /* 0x004fea0003900000 */
[----:B------:R-:W2:Y:S02]  /*6ac0*/  @!P0 SYNCS.PHASECHK.TRANS64 P0, [R0+URZ+0x60], R2 ;  /* 0x00006002000085a7 */ /* 0x000ea400080010ff */
[----:B--2---:R-:W-:Y:S05]  /*6ad0*/  @!P0 BRA `(.L_x_113) ;  /* 0xfffffffc00f08947 */ /* 0x004fea000383ffff */
[----:B------:R-:W-:Y:S05]  /*6ae0*/  BRA `(.L_x_51) ;  /* 0xffffffc000587947 */ /* 0x000fea000383ffff */
.L_x_59:
[----:B-1----:R1:W2:Y:S02]  /*6af0*/  SYNCS.PHASECHK.TRANS64.TRYWAIT P1, [R0+URZ+0x50], R2 ;  /* 0x00005002000075a7 */ /* 0x0022a400080211ff */
[----:B--2---:R-:W-:Y:S05]  /*6b00*/  @!P1 NANOSLEEP.SYNCS 0x989680 ;  /* 0x009896800000995d */ /* 0x004fea0003900000 */
[----:B------:R-:W2:Y:S02]  /*6b10*/  @!P1 SYNCS.PHASECHK.TRANS64 P1, [R0+URZ+0x50], R2 ;  /* 0x00005002000095a7 */ /* 0x000ea400080210ff */
[----:B--2---:R-:W-:Y:S05]  /*6b20*/  @!P1 BRA `(.L_x_59) ;  /* 0xfffffffc00f09947 */ /* 0x004fea000383ffff */
[----:B------:R-:W-:Y:S05]  /*6b30*/  BRA `(.L_x_114) ;  /* 0xffffffc400cc7947 */ /* 0x000fea000383ffff */
.L_x_60:
[----:B------:R-:W-:-:S07]  /*6b40*/  MOV R2, UR31 ;  /* 0x0000001f00027c02 */ /* 0x000fce0008000f00 */
.L_x_115:
[----:B-1----:R1:W2:Y:S02]  /*6b50*/  SYNCS.PHASECHK.TRANS64.TRYWAIT P0, [R2+URZ+0x90], R0 ;  /* 0x00009000020075a7 */ /* 0x0022a400080011ff */
[----:B--2---:R-:W-:Y:S05]  /*6b60*/  @!P0 NANOSLEEP.SYNCS 0x989680 ;  /* 0x009896800000895d */ /* 0x004fea0003900000 */
[----:B------:R-:W2:Y:S02]  /*6b70*/  @!P0 SYNCS.PHASECHK.TRANS64 P0, [R2+URZ+0x90], R0 ;  /* 0x00009000020085a7 */ /* 0x000ea400080010ff */
[----:B--2---:R-:W-:Y:S05]  /*6b80*/  @!P0 BRA `(.L_x_115) ;  /* 0xfffffffc00f08947 */ /* 0x004fea000383ffff */
[----:B------:R-:W-:Y:S05]  /*6b90*/  BRA `(.L_x_116) ;  /* 0xffffffc8001c7947 */ /* 0x000fea000383ffff */
.L_x_63:
[----:B------:R-:W-:Y:S07]  /*6ba0*/  MOV R0, UR5 ;  /* 0x0000000500007c02 */ /* 0x000fee0008000f00 */
.L_x_117:
[----:B-1----:R1:W2:Y:S02]  /*6bb0*/  SYNCS.PHASECHK.TRANS64.TRYWAIT P0, [R0+URZ], R2 ;  /* 0x00000002000075a7 */ /* 0x0022a400080011ff */
[----:B--2---:R-:W-:Y:S05]  /*6bc0*/  @!P0 NANOSLEEP.SYNCS 0x989680 ;  /* 0x009896800000895d */ /* 0x004fea0003900000 */
[----:B------:R-:W2:Y:S02]  /*6bd0*/  @!P0 SYNCS.PHASECHK.TRANS64 P0, [R0+URZ], R2 ;  /* 0x00000002000085a7 */ /* 0x000ea400080010ff */
[----:B--2---:R-:W-:Y:S05]  /*6be0*/  @!P0 BRA `(.L_x_117) ;  /* 0xfffffffc00f08947 */ /* 0x004fea000383ffff */
[----:B------:R-:W-:Y:S05]  /*6bf0*/  BRA `(.L_x_62) ;  /* 0xffffffc800387947 */ /* 0x000fea000383ffff */
.L_x_66:
[----:B------:R-:W-:-:S07]  /*6c00*/  MOV R0, UR4 ;  /* 0x0000000400007c02 */ /* 0x000fce0008000f00 */
.L_x_118:
[----:B--2---:R2:W4:Y:S02]  /*6c10*/  SYNCS.PHASECHK.TRANS64.TRYWAIT P0, [R0+URZ], R2 ;  /* 0x00000002000075a7 */ /* 0x00452400080011ff */
[----:B----4-:R-:W-:Y:S05]  /*6c20*/  @!P0 NANOSLEEP.SYNCS 0x989680 ;  /* 0x009896800000895d */ /* 0x010fea0003900000 */
[----:B------:R-:W4:Y:S02]  /*6c30*/  @!P0 SYNCS.PHASECHK.TRANS64 P0, [R0+URZ], R2 ;  /* 0x00000002000085a7 */ /* 0x000f2400080010ff */
[----:B----4-:R-:W-:Y:S05]  /*6c40*/  @!P0 BRA `(.L_x_118) ;  /* 0xfffffffc00f08947 */ /* 0x010fea000383ffff */
[----:B------:R-:W-:Y:S05]  /*6c50*/  BRA `(.L_x_119) ;  /* 0xffffffcc00147947 */ /* 0x000fea000383ffff */
.L_x_67:
[----:B------:R-:W-:-:S07]  /*6c60*/  MOV R0, UR5 ;  /* 0x0000000500007c02 */ /* 0x000fce0008000f00 */
.L_x_120:
[----:B-1----:R1:W2:Y:S02]  /*6c70*/  SYNCS.PHASECHK.TRANS64.TRYWAIT P0, [R0+URZ], R3 ;  /* 0x00000003000075a7 */ /* 0x0022a400080011ff */
[----:B--2---:R-:W-:Y:S05]  /*6c80*/  @!P0 NANOSLEEP.SYNCS 0x989680 ;  /* 0x009896800000895d */ /* 0x004fea0003900000 */
[----:B------:R-:W2:Y:S02]  /*6c90*/  @!P0 SYNCS.PHASECHK.TRANS64 P0, [R0+URZ], R3 ;  /* 0x00000003000085a7 */ /* 0x000ea400080010ff */
[----:B--2---:R-:W-:Y:S05]  /*6ca0*/  @!P0 BRA `(.L_x_120) ;  /* 0xfffffffc00f08947 */ /* 0x004fea000383ffff */
[----:B------:R-:W-:Y:S05]  /*6cb0*/  BRA `(.L_x_121) ;  /* 0xffffffcc00207947 */ /* 0x000fea000383ffff */
.L_x_68:
[----:B------:R-:W-:-:S07]  /*6cc0*/  MOV R0, UR5 ;  /* 0x0000000500007c02 */ /* 0x000fce0008000f00 */
.L_x_122:
[----:B-1----:R1:W2:Y:S02]  /*6cd0*/  SYNCS.PHASECHK.TRANS64.TRYWAIT P0, [R0+URZ], R3 ;  /* 0x00000003000075a7 */ /* 0x0022a400080011ff */
[----:B--2---:R-:W-:Y:S05]  /*6ce0*/  @!P0 NANOSLEEP.SYNCS 0x989680 ;  /* 0x009896800000895d */ /* 0x004fea0003900000 */
[----:B------:R-:W2:Y:S02]  /*6cf0*/  @!P0 SYNCS.PHASECHK.TRANS64 P0, [R0+URZ], R3 ;  /* 0x00000003000085a7 */ /* 0x000ea400080010ff */
[----:B--2---:R-:W-:Y:S05]  /*6d00*/  @!P0 BRA `(.L_x_122) ;  /* 0xfffffffc00f08947 */ /* 0x004fea000383ffff */
[----:B------:R-:W-:Y:S05]  /*6d10*/  BRA `(.L_x_123) ;  /* 0xffffffcc002c7947 */ /* 0x000fea000383ffff */
.L_x_69:
[----:B-1----:R-:W-:-:S07]  /*6d20*/  MOV R0, UR4 ;  /* 0x0000000400007c02 */ /* 0x002fce0008000f00 */
.L_x_124:
[----:B-1----:R1:W2:Y:S02]  /*6d30*/  SYNCS.PHASECHK.TRANS64.TRYWAIT P0, [R0+URZ], R2 ;  /* 0x00000002000075a7 */ /* 0x0022a400080011ff */
[----:B--2---:R-:W-:Y:S05]  /*6d40*/  @!P0 NANOSLEEP.SYNCS 0x989680 ;  /* 0x009896800000895d */ /* 0x004fea0003900000 */
[----:B------:R-:W2:Y:S02]  /*6d50*/  @!P0 SYNCS.PHASECHK.TRANS64 P0, [R0+URZ], R2 ;  /* 0x00000002000085a7 */ /* 0x000ea400080010ff */
[----:B--2---:R-:W-:Y:S05]  /*6d60*/  @!P0 BRA `(.L_x_124) ;  /* 0xfffffffc00f08947 */ /* 0x004fea000383ffff */
[----:B------:R-:W-:Y:S05]  /*6d70*/  BRA `(.L_x_125) ;  /* 0xffffffcc00387947 */ /* 0x000fea000383ffff */
.L_x_74:
[----:B--2---:R2:W3:Y:S02]  /*6d80*/  SYNCS.PHASECHK.TRANS64.TRYWAIT P0, [R7+URZ+0x50], R0 ;  /* 0x00005000070075a7 */ /* 0x0044e400080011ff */
[----:B---3--:R-:W-:Y:S05]  /*6d90*/  @!P0 NANOSLEEP.SYNCS 0x989680 ;  /* 0x009896800000895d */ /* 0x008fea0003900000 */
[----:B------:R-:W3:Y:S02]  /*6da0*/  @!P0 SYNCS.PHASECHK.TRANS64 P0, [R7+URZ+0x50], R0 ;  /* 0x00005000070085a7 */ /* 0x000ee400080010ff */
[----:B---3--:R-:W-:Y:S05]  /*6db0*/  @!P0 BRA `(.L_x_74) ;  /* 0xfffffffc00f08947 */ /* 0x008fea000383ffff */
[----:B------:R-:W-:Y:S05]  /*6dc0*/  BRA `(.L_x_126) ;  /* 0xffffffd0004c7947 */ /* 0x000fea000383ffff */
.L_x_77:
[----:B-1----:R-:W-:Y:S07]  /*6dd0*/  MOV R0, UR17 ;  /* 0x0000001100007c02 */ /* 0x002fee0008000f00 */
.L_x_127:
[----:B-1----:R1:W2:Y:S02]  /*6de0*/  SYNCS.PHASECHK.TRANS64.TRYWAIT P2, [R0+URZ+0x48], R7 ;  /* 0x00004807000075a7 */ /* 0x0022a400080411ff */
[----:B--2---:R-:W-:Y:S05]  /*6df0*/  @!P2 NANOSLEEP.SYNCS 0x989680 ;  /* 0x009896800000a95d */ /* 0x004fea0003900000 */
[----:B------:R-:W2:Y:S02]  /*6e00*/  @!P2 SYNCS.PHASECHK.TRANS64 P2, [R0+URZ+0x48], R7 ;  /* 0x000048070000a5a7 */ /* 0x000ea400080410ff */
[----:B--2---:R-:W-:Y:S05]  /*6e10*/  @!P2 BRA `(.L_x_127) ;  /* 0xfffffffc00f0a947 */ /* 0x004fea000383ffff */
[----:B------:R-:W-:Y:S05]  /*6e20*/  BRA `(.L_x_76) ;  /* 0xffffffd400ac7947 */ /* 0x000fea000383ffff */
.L_x_80:
[----:B-1----:R-:W-:Y:S07]  /*6e30*/  MOV R0, UR17 ;  /* 0x0000001100007c02 */ /* 0x002fee0008000f00 */
.L_x_128:
[----:B-1----:R1:W2:Y:S02]  /*6e40*/  SYNCS.PHASECHK.TRANS64.TRYWAIT P0, [R0+URZ+0x38], R6 ;  /* 0x00003806000075a7 */ /* 0x0022a400080011ff */
[----:B--2---:R-:W-:Y:S05]  /*6e50*/  @!P0 NANOSLEEP.SYNCS 0x989680 ;  /* 0x009896800000895d */ /* 0x004fea0003900000 */
[----:B------:R-:W2:Y:S02]  /*6e60*/  @!P0 SYNCS.PHASECHK.TRANS64 P0, [R0+URZ+0x38], R6 ;  /* 0x00003806000085a7 */ /* 0x000ea400080010ff */
[----:B--2---:R-:W-:Y:S05]  /*6e70*/  @!P0 BRA `(.L_x_128) ;  /* 0xfffffffc00f08947 */ /* 0x004fea000383ffff */
[----:B------:R-:W-:Y:S05]  /*6e80*/  BRA `(.L_x_129) ;  /* 0xffffffd400fc7947 */ /* 0x000fea000383ffff */
.L_x_83:
[----:B---3--:R3:W1:Y:S02]  /*6e90*/  SYNCS.PHASECHK.TRANS64.TRYWAIT P0, [R3+URZ+0x50], R0 ;  /* 0x00005000030075a7 */ /* 0x00866400080011ff */
[----:B-1----:R-:W-:Y:S05]  /*6ea0*/  @!P0 NANOSLEEP.SYNCS 0x989680 ;  /* 0x009896800000895d */ /* 0x002fea0003900000 */
[----:B------:R-:W1:Y:S02]  /*6eb0*/  @!P0 SYNCS.PHASECHK.TRANS64 P0, [R3+URZ+0x50], R0 ;  /* 0x00005000030085a7 */ /* 0x000e6400080010ff */
[----:B-1----:R-:W-:Y:S05]  /*6ec0*/  @!P0 BRA `(.L_x_83) ;  /* 0xfffffffc00f08947 */ /* 0x002fea000383ffff */
[----:B------:R-:W-:Y:S05]  /*6ed0*/  BRA `(.L_x_130) ;  /* 0xffffffdc00447947 */ /* 0x000fea000383ffff */
.L_x_94:
[----:B-1----:R-:W-:Y:S04]  /*6ee0*/  MOV R0, UR44 ;  /* 0x0000002c00007c02 */ /* 0x002fe80008000f00 */
[----:B------:R1:W2:Y:S03]  /*6ef0*/  SYNCS.PHASECHK.TRANS64.TRYWAIT P1, [R0+URZ+0x30], R4 ;  /* 0x00003004000075a7 */ /* 0x0002a600080211ff */
[----:B--2---:R-:W-:Y:S05]  /*6f00*/  @!P1 NANOSLEEP.SYNCS 0x989680 ;  /* 0x009896800000995d */ /* 0x004fea0003900000 */
[----:B------:R-:W2:Y:S02]  /*6f10*/  @!P1 SYNCS.PHASECHK.TRANS64 P1, [R0+URZ+0x30], R4 ;  /* 0x00003004000095a7 */ /* 0x000ea400080210ff */
[----:B--2---:R-:W-:Y:S05]  /*6f20*/  @!P1 BRA `(.L_x_94) ;  /* 0xfffffffc00ec9947 */ /* 0x004fea000383ffff */
[----:B------:R-:W-:Y:S05]  /*6f30*/  BRA `(.L_x_93) ;  /* 0xffffffe800947947 */ /* 0x000fea000383ffff */
.L_x_96:
[----:B------:R1:W1:Y:S02]  /*6f40*/  SYNCS.PHASECHK.TRANS64.TRYWAIT P1, [R16+URZ+0x70], R3 ;  /* 0x00007003100075a7 */ /* 0x00026400080211ff */
[----:B-1----:R-:W-:Y:S05]  /*6f50*/  @!P1 NANOSLEEP.SYNCS 0x989680 ;  /* 0x009896800000995d */ /* 0x002fea0003900000 */
[----:B------:R-:W1:Y:S02]  /*6f60*/  @!P1 SYNCS.PHASECHK.TRANS64 P1, [R16+URZ+0x70], R3 ;  /* 0x00007003100095a7 */ /* 0x000e6400080210ff */
[----:B-1----:R-:W-:Y:S05]  /*6f70*/  @!P1 BRA `(.L_x_96) ;  /* 0xfffffffc00f09947 */ /* 0x002fea000383ffff */
[----:B------:R-:W-:Y:S05]  /*6f80*/  BRA `(.L_x_95) ;  /* 0xffffffe800d07947 */ /* 0x000fea000383ffff */
        .weak           $__internal_0_$__cuda_sm10x_tcgen05_guardrail_trap_col_being_dealloced_not_returned_by_alloc
        .type           $__internal_0_$__cuda_sm10x_tcgen05_guardrail_trap_col_being_dealloced_not_returned_by_alloc,@function
        .size           $__internal_0_$__cuda_sm10x_tcgen05_guardrail_trap_col_being_dealloced_not_returned_by_alloc,($__internal_1_$__cuda_sm10x_tcgen05_guardrail_trap_phase_invalid_during_alloc - $__internal_0_$__cuda_sm10x_tcgen05_guardrail_trap_col_being_dealloced_not_returned_by_alloc)
$__internal_0_$__cuda_sm10x_tcgen05_guardrail_trap_col_being_dealloced_not_returned_by_alloc:
[----:B------:R-:W-:Y:S05]  /*6f90*/  BPT.TRAP 0x1 ;  /* 0x000000040000795c */ /* 0x000fea0000300000 */
[----:B------:R-:W-:-:S04]  /*6fa0*/  HFMA2 R3, -RZ, RZ, 0, 0 ;  /* 0x00000000ff037431 */ /* 0x000fc800000001ff */
[----:B------:R-:W-:Y:S05]  /*6fb0*/  RET.REL.NODEC R2 `(_ZN7cutlass13device_kernelINS_4gemm6kernel13GemmUniversalIN4cute5tupleIJiiiiEEENS1_10collective13CollectiveMmaINS1_35MainloopSm100TmaUmmaWarpSpecializedILi3ELi2ELi4ENS5_IJNS4_1CILi1EEENSA_ILi2EEESB_EEEEENS5_IJNSA_ILi64EEESF_NSA_ILi128EEEEEEaNS5_IJlSB_lEEEaSI_NS4_8TiledMMAINS4_8MMA_AtomIJNS4_15SM100_MMA_S8_SSIaaiLi64ELi64ELNS4_4UMMA5MajorE0ELSN_0ELNSM_8SaturateE0EEEEEENS4_6LayoutINS5_IJSB_SB_SB_EEENS5_IJNSA_ILi0EEEST_ST_EEEEENS5_IJNS4_10UnderscoreESW_SW_EEEEENS4_23SM90_TMA_LOAD_MULTICASTENS4_14ComposedLayoutINS4_7SwizzleILi3ELi4ELi3EEENS4_18smem_ptr_flag_bitsILi8EEENSR_INS5_IJNSA_ILi8EEESG_EEENS5_IJSG_SB_EEEEEEEvNS4_8identityENS4_13SM90_TMA_LOADES19_vS1A_EENS_8epilogue10collective18CollectiveEpilogueINS1D_23Sm100TmaWarpSpecializedILi1ELi1ELi32ELb0ELb0EEEJSH_NS5_IJNSR_ISF_SB_EES1I_EEEaSI_aSI_NS1D_6fusion15FusionCallbacksIS1H_NS1K_17LinearCombinationIaiaiLNS_15FloatRoundStyleE2EEESH_S1J_JEEENS4_5SM1004TMEM4LOAD26SM100_TMEM_LOAD_16dp32b32xES1B_NS10_INS11_ILi2ELi4ELi3EEES14_NSR_INS5_IJS15_SF_EEENS5_IJSF_SB_EEEEEEENS4_39AutoVectorizingCopyWithAssumedAlignmentILi128EEENS4_14SM90_TMA_STOREES1Y_S20_S20_EEEvvEEEEvNT_6ParamsE) ;  /* 0xffffff9002107950 */ /* 0x000fea0003c3ffff */
        .weak           $__internal_1_$__cuda_sm10x_tcgen05_guardrail_trap_phase_invalid_during_alloc
        .type           $__internal_1_$__cuda_sm10x_tcgen05_guardrail_trap_phase_invalid_during_alloc,@function
        .size           $__internal_1_$__cuda_sm10x_tcgen05_guardrail_trap_phase_invalid_during_alloc,($__internal_2_$__cuda_sm10x_tcgen05_guardrail_trap_unallocated_columns_being_dealloced - $__internal_1_$__cuda_sm10x_tcgen05_guardrail_trap_phase_invalid_during_alloc)
$__internal_1_$__cuda_sm10x_tcgen05_guardrail_trap_phase_invalid_during_alloc:
[----:B------:R-:W-:Y:S05]  /*6fc0*/  BPT.TRAP 0x1 ;  /* 0x000000040000795c */ /* 0x000fea0000300000 */
[----:B------:R-:W-:-:S04]  /*6fd0*/  MOV R5, 0x0 ;  /* 0x0000000000057802 */ /* 0x000fc80000000f00 */
[----:B------:R-:W-:Y:S05]  /*6fe0*/  RET.REL.NODEC R4 `(_ZN7cutlass13device_kernelINS_4gemm6kernel13GemmUniversalIN4cute5tupleIJiiiiEEENS1_10collective13CollectiveMmaINS1_35MainloopSm100TmaUmmaWarpSpecializedILi3ELi2ELi4ENS5_IJNS4_1CILi1EEENSA_ILi2EEESB_EEEEENS5_IJNSA_ILi64EEESF_NSA_ILi128EEEEEEaNS5_IJlSB_lEEEaSI_NS4_8TiledMMAINS4_8MMA_AtomIJNS4_15SM100_MMA_S8_SSIaaiLi64ELi64ELNS4_4UMMA5MajorE0ELSN_0ELNSM_8SaturateE0EEEEEENS4_6LayoutINS5_IJSB_SB_SB_EEENS5_IJNSA_ILi0EEEST_ST_EEEEENS5_IJNS4_10UnderscoreESW_SW_EEEEENS4_23SM90_TMA_LOAD_MULTICASTENS4_14ComposedLayoutINS4_7SwizzleILi3ELi4ELi3EEENS4_18smem_ptr_flag_bitsILi8EEENSR_INS5_IJNSA_ILi8EEESG_EEENS5_IJSG_SB_EEEEEEEvNS4_8identityENS4_13SM90_TMA_LOADES19_vS1A_EENS_8epilogue10collective18CollectiveEpilogueINS1D_23Sm100TmaWarpSpecializedILi1ELi1ELi32ELb0ELb0EEEJSH_NS5_IJNSR_ISF_SB_EES1I_EEEaSI_aSI_NS1D_6fusion15FusionCallbacksIS1H_NS1K_17LinearCombinationIaiaiLNS_15FloatRoundStyleE2EEESH_S1J_JEEENS4_5SM1004TMEM4LOAD26SM100_TMEM_LOAD_16dp32b32xES1B_NS10_INS11_ILi2ELi4ELi3EEES14_NSR_INS5_IJS15_SF_EEENS5_IJSF_SB_EEEEEEENS4_39AutoVectorizingCopyWithAssumedAlignmentILi128EEENS4_14SM90_TMA_STOREES1Y_S20_S20_EEEvvEEEEvNT_6ParamsE) ;  /* 0xffffff9004047950 */ /* 0x000fea0003c3ffff */
        .weak           $__internal_2_$__cuda_sm10x_tcgen05_guardrail_trap_unallocated_columns_being_dealloced
        .type           $__internal_2_$__cuda_sm10x_tcgen05_guardrail_trap_unallocated_columns_being_dealloced,@function
        .size           $__internal_2_$__cuda_sm10x_tcgen05_guardrail_trap_unallocated_columns_being_dealloced,(.L_x_132 - $__internal_2_$__cuda_sm10x_tcgen05_guardrail_trap_unallocated_columns_being_dealloced)
$__internal_2_$__cuda_sm10x_tcgen05_guardrail_trap_unallocated_columns_being_dealloced:
[----:B------:R-:W-:Y:S05]  /*6ff0*/  BPT.TRAP 0x1 ;  /* 0x000000040000795c */ /* 0x000fea0000300000 */
[----:B------:R-:W-:-:S04]  /*7000*/  HFMA2 R3, -RZ, RZ, 0, 0 ;  /* 0x00000000ff037431 */ /* 0x000fc800000001ff */
[----:B------:R-:W-:Y:S05]  /*7010*/  RET.REL.NODEC R2 `(_ZN7cutlass13device_kernelINS_4gemm6kernel13GemmUniversalIN4cute5tupleIJiiiiEEENS1_10collective13CollectiveMmaINS1_35MainloopSm100TmaUmmaWarpSpecializedILi3ELi2ELi4ENS5_IJNS4_1CILi1EEENSA_ILi2EEESB_EEEEENS5_IJNSA_ILi64EEESF_NSA_ILi128EEEEEEaNS5_IJlSB_lEEEaSI_NS4_8TiledMMAINS4_8MMA_AtomIJNS4_15SM100_MMA_S8_SSIaaiLi64ELi64ELNS4_4UMMA5MajorE0ELSN_0ELNSM_8SaturateE0EEEEEENS4_6LayoutINS5_IJSB_SB_SB_EEENS5_IJNSA_ILi0EEEST_ST_EEEEENS5_IJNS4_10UnderscoreESW_SW_EEEEENS4_23SM90_TMA_LOAD_MULTICASTENS4_14ComposedLayoutINS4_7SwizzleILi3ELi4ELi3EEENS4_18smem_ptr_flag_bitsILi8EEENSR_INS5_IJNSA_ILi8EEESG_EEENS5_IJSG_SB_EEEEEEEvNS4_8identityENS4_13SM90_TMA_LOADES19_vS1A_EENS_8epilogue10collective18CollectiveEpilogueINS1D_23Sm100TmaWarpSpecializedILi1ELi1ELi32ELb0ELb0EEEJSH_NS5_IJNSR_ISF_SB_EES1I_EEEaSI_aSI_NS1D_6fusion15FusionCallbacksIS1H_NS1K_17LinearCombinationIaiaiLNS_15FloatRoundStyleE2EEESH_S1J_JEEENS4_5SM1004TMEM4LOAD26SM100_TMEM_LOAD_16dp32b32xES1B_NS10_INS11_ILi2ELi4ELi3EEES14_NSR_INS5_IJS15_SF_EEENS5_IJSF_SB_EEEEEEENS4_39AutoVectorizingCopyWithAssumedAlignmentILi128EEENS4_14SM90_TMA_STOREES1Y_S20_S20_EEEvvEEEEvNT_6ParamsE) ;  /* 0xffffff8c02f87950 */ /* 0x000fea0003c3ffff */
.L_x_131:
[----:B------:R-:W-:-:S00]  /*7020*/  BRA `(.L_x_131) ;  /* 0xfffffffc00fc7947 */ /* 0x000fc0000383ffff */
[----:B------:R-:W-:-:S00]  /*7030*/  NOP ;  /* 0x0000000000007918 */ /* 0x000fc00000000000 */
        /* <DEDUP_REMOVED lines=12> */
.L_x_132:


//--------------------- .nv.global.init           --------------------------
	.section	.nv.global.init,"aw",@progbits
.nv.global.init:
	.type		$str$27,@object
	.size		$str$27,($str$28 - $str$27)
$str$27:
        /*0000*/ 	.byte	0x28, 0x61, 0x64, 0x64, 0x72, 0x65, 0x73, 0x73, 0x20, 0x26, 0x20, 0x6d, 0x61, 0x73, 0x6b, 0x29
        /*0010*/ 	.byte	0x20, 0x3d, 0x3d, 0x20, 0x30, 0x00
	.type		$str$28,@object
	.size		$str$28,($str$26 - $str$28)
$str$28:
        /*0016*/ 	.byte	0x2f, 0x74, 0x6d, 0x70, 0x2f, 0x63, 0x75, 0x74, 0x6c, 0x61, 0x73, 0x73, 0x5f, 0x73, 0x77, 0x65
        /*0026*/ 	.byte	0x65, 0x70, 0x5f, 0x73, 0x72, 0x63, 0x2f, 0x69, 0x6e, 0x63, 0x6c, 0x75, 0x64, 0x65, 0x2f, 0x63
        /*0036*/ 	.byte	0x75, 0x74, 0x65, 0x2f, 0x70, 0x6f, 0x69, 0x6e, 0x74, 0x65, 0x72, 0x5f, 0x66, 0x6c, 0x61, 0x67
        /*0046*/ 	.byte	0x67, 0x65, 0x64, 0x2e, 0x68, 0x70, 0x70, 0x00
	.type		$str$26,@object
	.size		$str$26,($str$25 - $str$26)
$str$26:
        /*004e*/ 	.byte	0x2f, 0x74, 0x6d, 0x70, 0x2f, 0x63, 0x75, 0x74, 0x6c, 0x61, 0x73, 0x73, 0x5f, 0x73, 0x77, 0x65
        /*005e*/ 	.byte	0x65, 0x70, 0x5f, 0x73, 0x72, 0x63, 0x2f, 0x69, 0x6e, 0x63, 0x6c, 0x75, 0x64, 0x65, 0x2f, 0x63
        /*006e*/ 	.byte	0x75, 0x74, 0x65, 0x2f, 0x61, 0x74, 0x6f, 0x6d, 0x2f, 0x63, 0x6f, 0x70, 0x79, 0x5f, 0x74, 0x72
        /*007e*/ 	.byte	0x61, 0x69, 0x74, 0x73, 0x5f, 0x73, 0x6d, 0x31, 0x30, 0x30, 0x2e, 0x68, 0x70, 0x70, 0x00
	.type		$str$25,@object
	.size		$str$25,(__unnamed_1 - $str$25)
$str$25:
        /*008d*/ 	.byte	0x28, 0x28, 0x75, 0x69, 0x6e, 0x74, 0x33, 0x32, 0x5f, 0x74, 0x28, 0x74, 0x68, 0x72, 0x65, 0x61
        /*009d*/ 	.byte	0x64, 0x49, 0x64, 0x78, 0x2e, 0x78, 0x29, 0x20, 0x2f, 0x20, 0x33, 0x32, 0x29, 0x20, 0x25, 0x20
        /*00ad*/ 	.byte	0x34, 0x29, 0x20, 0x3d, 0x3d, 0x20, 0x28, 0x28, 0x28, 0x74, 0x6d, 0x65, 0x6d, 0x5f, 0x61, 0x64
        /*00bd*/ 	.byte	0x64, 0x72, 0x20, 0x3e, 0x3e, 0x20, 0x31, 0x36, 0x29, 0x20, 0x2f, 0x20, 0x33, 0x32, 0x29, 0x20
        /*00cd*/ 	.byte	0x25, 0x20, 0x34, 0x29, 0x00
	.type		__unnamed_1,@object
	.size		__unnamed_1,(__unnamed_2 - __unnamed_1)
__unnamed_1:
        /*00d2*/ 	.byte	0x61, 0x75, 0x74, 0x6f, 0x20, 0x63, 0x75, 0x74, 0x65, 0x3a, 0x3a, 0x61, 0x73, 0x5f, 0x70, 0x6f
        /* <DEDUP_REMOVED lines=24> */
        /*0262*/ 	.byte	0x00
	.type		__unnamed_2,@object
	.size		__unnamed_2,(.L_2 - __unnamed_2)
__unnamed_2:
        /* <DEDUP_REMOVED lines=41> */
.L_2:


//--------------------- .nv.shared._ZN7cutlass13device_kernelINS_4gemm6kernel13GemmUniversalIN4cute5tupleIJiiiiEEENS1_10collective13CollectiveMmaINS1_35MainloopSm100TmaUmmaWarpSpecializedILi3ELi2ELi4ENS5_IJNS4_1CILi1EEENSA_ILi2EEESB_EEEEENS5_IJNSA_ILi64EEESF_NSA_ILi128EEEEEEaNS5_IJlSB_lEEEaSI_NS4_8TiledMMAINS4_8MMA_AtomIJNS4_15SM100_MMA_S8_SSIaaiLi64ELi64ELNS4_4UMMA5MajorE0ELSN_0ELNSM_8SaturateE0EEEEEENS4_6LayoutINS5_IJSB_SB_SB_EEENS5_IJNSA_ILi0EEEST_ST_EEEEENS5_IJNS4_10UnderscoreESW_SW_EEEEENS4_23SM90_TMA_LOAD_MULTICASTENS4_14ComposedLayoutINS4_7SwizzleILi3ELi4ELi3EEENS4_18smem_ptr_flag_bitsILi8EEENSR_INS5_IJNSA_ILi8EEESG_EEENS5_IJSG_SB_EEEEEEEvNS4_8identityENS4_13SM90_TMA_LOADES19_vS1A_EENS_8epilogue10collective18CollectiveEpilogueINS1D_23Sm100TmaWarpSpecializedILi1ELi1ELi32ELb0ELb0EEEJSH_NS5_IJNSR_ISF_SB_EES1I_EEEaSI_aSI_NS1D_6fusion15FusionCallbacksIS1H_NS1K_17LinearCombinationIaiaiLNS_15FloatRoundStyleE2EEESH_S1J_JEEENS4_5SM1004TMEM4LOAD26SM100_TMEM_LOAD_16dp32b32xES1B_NS10_INS11_ILi2ELi4ELi3EEES14_NSR_INS5_IJS15_SF_EEENS5_IJSF_SB_EEEEEEENS4_39AutoVectorizingCopyWithAssumedAlignmentILi128EEENS4_14SM90_TMA_STOREES1Y_S20_S20_EEEvvEEEEvNT_6ParamsE --------------------------
	.section	.nv.shared._ZN7cutlass13device_kernelINS_4gemm6kernel13GemmUniversalIN4cute5tupleIJiiiiEEENS1_10collective13CollectiveMmaINS1_35MainloopSm100TmaUmmaWarpSpecializedILi3ELi2ELi4ENS5_IJNS4_1CILi1EEENSA_ILi2EEESB_EEEEENS5_IJNSA_ILi64EEESF_NSA_ILi128EEEEEEaNS5_IJlSB_lEEEaSI_NS4_8TiledMMAINS4_8MMA_AtomIJNS4_15SM100_MMA_S8_SSIaaiLi64ELi64ELNS4_4UMMA5MajorE0ELSN_0ELNSM_8SaturateE0EEEEEENS4_6LayoutINS5_IJSB_SB_SB_EEENS5_IJNSA_ILi0EEEST_ST_EEEEENS5_IJNS4_10UnderscoreESW_SW_EEEEENS4_23SM90_TMA_LOAD_MULTICASTENS4_14ComposedLayoutINS4_7SwizzleILi3ELi4ELi3EEENS4_18smem_ptr_flag_bitsILi8EEENSR_INS5_IJNSA_ILi8EEESG_EEENS5_IJSG_SB_EEEEEEEvNS4_8identityENS4_13SM90_TMA_LOADES19_vS1A_EENS_8epilogue10collective18CollectiveEpilogueINS1D_23Sm100TmaWarpSpecializedILi1ELi1ELi32ELb0ELb0EEEJSH_NS5_IJNSR_ISF_SB_EES1I_EEEaSI_aSI_NS1D_6fusion15FusionCallbacksIS1H_NS1K_17LinearCombinationIaiaiLNS_15FloatRoundStyleE2EEESH_S1J_JEEENS4_5SM1004TMEM4LOAD26SM100_TMEM_LOAD_16dp32b32xES1B_NS10_INS11_ILi2ELi4ELi3EEES14_NSR_INS5_IJS15_SF_EEENS5_IJSF_SB_EEEEEEENS4_39AutoVectorizingCopyWithAssumedAlignmentILi128EEENS4_14SM90_TMA_STOREES1Y_S20_S20_EEEvvEEEEvNT_6ParamsE,"aw",@nobits
	.sectionflags	@""
	.align	16
	.zero		1024


//--------------------- .nv.shared.reserved.0     --------------------------
	.section	.nv.shared.reserved.0,"aw",@nobits
	.weak		__nv_reservedSMEM_offset_0_alias
	.size		__nv_reservedSMEM_offset_0_alias, 0, 64
	.other		__nv_reservedSMEM_offset_0_alias,@"STO_CUDA_RESERVED_SHARED STV_DEFAULT"
__nv_reservedSMEM_offset_0_alias:
	.zero		0
.nv.shared.reserved.0:
	.zero		64
	.weak		__nv_reservedSMEM_tcgen05_partition
	.type		__nv_reservedSMEM_tcgen05_partition,@object
	.size		__nv_reservedSMEM_tcgen05_partition,(.L_0 - __nv_reservedSMEM_tcgen05_partition)
__nv_reservedSMEM_tcgen05_partition:
	.zero		32
.L_0:


//--------------------- .nv.global                --------------------------
	.section	.nv.global,"aw",@nobits
.nv.global:
	.type		_ZN39_INTERNAL_5e83604e_4_k_cu_59327253_91584cute1_E,@object
	.size		_ZN39_INTERNAL_5e83604e_4_k_cu_59327253_91584cute1_E,(_ZN39_INTERNAL_5e83604e_4_k_cu_59327253_91584cuda3std3__45__cpo6cbeginE - _ZN39_INTERNAL_5e83604e_4_k_cu_59327253_91584cute1_E)
_ZN39_INTERNAL_5e83604e_4_k_cu_59327253_91584cute1_E:
	.zero		1
	.type		_ZN39_INTERNAL_5e83604e_4_k_cu_59327253_91584cuda3std3__45__cpo6cbeginE,@object
	.size		_ZN39_INTERNAL_5e83604e_4_k_cu_59327253_91584cuda3std3__45__cpo6cbeginE,(_ZN39_INTERNAL_5e83604e_4_k_cu_59327253_91584cuda3std3__48in_placeE - _ZN39_INTERNAL_5e83604e_4_k_cu_59327253_91584cuda3std3__45__cpo6cbeginE)
_ZN39_INTERNAL_5e83604e_4_k_cu_59327253_91584cuda3std3__45__cpo6cbeginE:
	.zero		1
	.type		_ZN39_INTERNAL_5e83604e_4_k_cu_59327253_91584cuda3std3__48in_placeE,@object
	.size		_ZN39_INTERNAL_5e83604e_4_k_cu_59327253_91584cuda3std3__48in_placeE,(_ZN39_INTERNAL_5e83604e_4_k_cu_59327253_91584cuda3std6ranges3__45__cpo9iter_moveE - _ZN39_INTERNAL_5e83604e_4_k_cu_59327253_91584cuda3std3__48in_placeE)
_ZN39_INTERNAL_5e83604e_4_k_cu_59327253_91584cuda3std3__48in_placeE:
	.zero		1
	.type		_ZN39_INTERNAL_5e83604e_4_k_cu_59327253_91584cuda3std6ranges3__45__cpo9iter_moveE,@object
	.size		_ZN39_INTERNAL_5e83604e_4_k_cu_59327253_91584cuda3std6ranges3__45__cpo9iter_moveE,(_ZN39_INTERNAL_5e83604e_4_k_cu_59327253_91584cuda3std3__45__cpo5beginE - _ZN39_INTERNAL_5e83604e_4_k_cu_59327253_91584cuda3std6ranges3__45__cpo9iter_moveE)
_ZN39_INTERNAL_5e83604e_4_k_cu_59327253_91584cuda3std6ranges3__45__cpo9iter_moveE:
	.zero		1
	.type		_ZN39_INTERNAL_5e83604e_4_k_cu_59327253_91584cuda3std3__45__cpo5beginE,@object
	.size		_ZN39_INTERNAL_5e83604e_4_k_cu_59327253_91584cuda3std3__45__cpo5beginE,(_ZN39_INTERNAL_5e83604e_4_k_cu_59327253_91584cuda3std3__441_GLOBAL__N__5e83604e_4_k_cu_59327253_91586ignoreE - _ZN39_INTERNAL_5e83604e_4_k_cu_59327253_91584cuda3std3__45__cpo5beginE)
_ZN39_INTERNAL_5e83604e_4_k_cu_59327253_91584cuda3std3__45__cpo5beginE:
	.zero		1
	.type		_ZN39_INTERNAL_5e83604e_4_k_cu_59327253_91584cuda3std3__441_GLOBAL__N__5e83604e_4_k_cu_59327253_91586ignoreE,@object
	.size		_ZN39_INTERNAL_5e83604e_4_k_cu_59327253_91584cuda3std3__441_GLOBAL__N__5e83604e_4_k_cu_59327253_91586ignoreE,(_ZN39_INTERNAL_5e83604e_4_k_cu_59327253_91584cute7productE - _ZN39_INTERNAL_5e83604e_4_k_cu_59327253_91584cuda3std3__441_GLOBAL__N__5e83604e_4_k_cu_59327253_91586ignoreE)
_ZN39_INTERNAL_5e83604e_4_k_cu_59327253_91584cuda3std3__441_GLOBAL__N__5e83604e_4_k_cu_59327253_91586ignoreE:
	.zero		1
	.type		_ZN39_INTERNAL_5e83604e_4_k_cu_59327253_91584cute7productE,@object
	.size		_ZN39_INTERNAL_5e83604e_4_k_cu_59327253_91584cute7productE,(_ZN39_INTERNAL_5e83604e_4_k_cu_59327253_91584cuda3std3__45__cpo3endE - _ZN39_INTERNAL_5e83604e_4_k_cu_59327253_91584cute7productE)
_ZN39_INTERNAL_5e83604e_4_k_cu_59327253_91584cute7productE:
	.zero		1
	.type		_ZN39_INTERNAL_5e83604e_4_k_cu_59327253_91584cuda3std3__45__cpo3endE,@object
	.size		_ZN39_INTERNAL_5e83604e_4_k_cu_59327253_91584cuda3std3__45__cpo3endE,(_ZN39_INTERNAL_5e83604e_4_k_cu_59327253_91584cuda3std3__419piecewise_constructE - _ZN39_INTERNAL_5e83604e_4_k_cu_59327253_91584cuda3std3__45__cpo3endE)
_ZN39_INTERNAL_5e83604e_4_k_cu_59327253_91584cuda3std3__45__cpo3endE:
	.zero		1
	.type		_ZN39_INTERNAL_5e83604e_4_k_cu_59327253_91584cuda3std3__419piecewise_constructE,@object
	.size		_ZN39_INTERNAL_5e83604e_4_k_cu_59327253_91584cuda3std3__419piecewise_constructE,(_ZN39_INTERNAL_5e83604e_4_k_cu_59327253_91584cuda3std3__45__cpo4cendE - _ZN39_INTERNAL_5e83604e_4_k_cu_59327253_91584cuda3std3__419piecewise_constructE)
_ZN39_INTERNAL_5e83604e_4_k_cu_59327253_91584cuda3std3__419piecewise_constructE:
	.zero		1
	.type		_ZN39_INTERNAL_5e83604e_4_k_cu_59327253_91584cuda3std3__45__cpo4cendE,@object
	.size		_ZN39_INTERNAL_5e83604e_4_k_cu_59327253_91584cuda3std3__45__cpo4cendE,(_ZN39_INTERNAL_5e83604e_4_k_cu_59327253_91584cuda3std6ranges3__45__cpo4swapE - _ZN39_INTERNAL_5e83604e_4_k_cu_59327253_91584cuda3std3__45__cpo4cendE)
_ZN39_INTERNAL_5e83604e_4_k_cu_59327253_91584cuda3std3__45__cpo4cendE:
	.zero		1
	.type		_ZN39_INTERNAL_5e83604e_4_k_cu_59327253_91584cuda3std6ranges3__45__cpo4swapE,@object
	.size		_ZN39_INTERNAL_5e83604e_4_k_cu_59327253_91584cuda3std6ranges3__45__cpo4swapE,(.L_10 - _ZN39_INTERNAL_5e83604e_4_k_cu_59327253_91584cuda3std6ranges3__45__cpo4swapE)
_ZN39_INTERNAL_5e83604e_4_k_cu_59327253_91584cuda3std6ranges3__45__cpo4swapE:
	.zero		1
.L_10:


//--------------------- .nv.constant0._ZN7cutlass13device_kernelINS_4gemm6kernel13GemmUniversalIN4cute5tupleIJiiiiEEENS1_10collective13CollectiveMmaINS1_35MainloopSm100TmaUmmaWarpSpecializedILi3ELi2ELi4ENS5_IJNS4_1CILi1EEENSA_ILi2EEESB_EEEEENS5_IJNSA_ILi64EEESF_NSA_ILi128EEEEEEaNS5_IJlSB_lEEEaSI_NS4_8TiledMMAINS4_8MMA_AtomIJNS4_15SM100_MMA_S8_SSIaaiLi64ELi64ELNS4_4UMMA5MajorE0ELSN_0ELNSM_8SaturateE0EEEEEENS4_6LayoutINS5_IJSB_SB_SB_EEENS5_IJNSA_ILi0EEEST_ST_EEEEENS5_IJNS4_10UnderscoreESW_SW_EEEEENS4_23SM90_TMA_LOAD_MULTICASTENS4_14ComposedLayoutINS4_7SwizzleILi3ELi4ELi3EEENS4_18smem_ptr_flag_bitsILi8EEENSR_INS5_IJNSA_ILi8EEESG_EEENS5_IJSG_SB_EEEEEEEvNS4_8identityENS4_13SM90_TMA_LOADES19_vS1A_EENS_8epilogue10collective18CollectiveEpilogueINS1D_23Sm100TmaWarpSpecializedILi1ELi1ELi32ELb0ELb0EEEJSH_NS5_IJNSR_ISF_SB_EES1I_EEEaSI_aSI_NS1D_6fusion15FusionCallbacksIS1H_NS1K_17LinearCombinationIaiaiLNS_15FloatRoundStyleE2EEESH_S1J_JEEENS4_5SM1004TMEM4LOAD26SM100_TMEM_LOAD_16dp32b32xES1B_NS10_INS11_ILi2ELi4ELi3EEES14_NSR_INS5_IJS15_SF_EEENS5_IJSF_SB_EEEEEEENS4_39AutoVectorizingCopyWithAssumedAlignmentILi128EEENS4_14SM90_TMA_STOREES1Y_S20_S20_EEEvvEEEEvNT_6ParamsE --------------------------
	.section	.nv.constant0._ZN7cutlass13device_kernelINS_4gemm6kernel13GemmUniversalIN4cute5tupleIJiiiiEEENS1_10collective13CollectiveMmaINS1_35MainloopSm100TmaUmmaWarpSpecializedILi3ELi2ELi4ENS5_IJNS4_1CILi1EEENSA_ILi2EEESB_EEEEENS5_IJNSA_ILi64EEESF_NSA_ILi128EEEEEEaNS5_IJlSB_lEEEaSI_NS4_8TiledMMAINS4_8MMA_AtomIJNS4_15SM100_MMA_S8_SSIaaiLi64ELi64ELNS4_4UMMA5MajorE0ELSN_0ELNSM_8SaturateE0EEEEEENS4_6LayoutINS5_IJSB_SB_SB_EEENS5_IJNSA_ILi0EEEST_ST_EEEEENS5_IJNS4_10UnderscoreESW_SW_EEEEENS4_23SM90_TMA_LOAD_MULTICASTENS4_14ComposedLayoutINS4_7SwizzleILi3ELi4ELi3EEENS4_18smem_ptr_flag_bitsILi8EEENSR_INS5_IJNSA_ILi8EEESG_EEENS5_IJSG_SB_EEEEEEEvNS4_8identityENS4_13SM90_TMA_LOADES19_vS1A_EENS_8epilogue10collective18CollectiveEpilogueINS1D_23Sm100TmaWarpSpecializedILi1ELi1ELi32ELb0ELb0EEEJSH_NS5_IJNSR_ISF_SB_EES1I_EEEaSI_aSI_NS1D_6fusion15FusionCallbacksIS1H_NS1K_17LinearCombinationIaiaiLNS_15FloatRoundStyleE2EEESH_S1J_JEEENS4_5SM1004TMEM4LOAD26SM100_TMEM_LOAD_16dp32b32xES1B_NS10_INS11_ILi2ELi4ELi3EEES14_NSR_INS5_IJS15_SF_EEENS5_IJSF_SB_EEEEEEENS4_39AutoVectorizingCopyWithAssumedAlignmentILi128EEENS4_14SM90_TMA_STOREES1Y_S20_S20_EEEvvEEEEvNT_6ParamsE,"a",@progbits
	.sectionflags	@""
	.align	4
.nv.constant0._ZN7cutlass13device_kernelINS_4gemm6kernel13GemmUniversalIN4cute5tupleIJiiiiEEENS1_10collective13CollectiveMmaINS1_35MainloopSm100TmaUmmaWarpSpecializedILi3ELi2ELi4ENS5_IJNS4_1CILi1EEENSA_ILi2EEESB_EEEEENS5_IJNSA_ILi64EEESF_NSA_ILi128EEEEEEaNS5_IJlSB_lEEEaSI_NS4_8TiledMMAINS4_8MMA_AtomIJNS4_15SM100_MMA_S8_SSIaaiLi64ELi64ELNS4_4UMMA5MajorE0ELSN_0ELNSM_8SaturateE0EEEEEENS4_6LayoutINS5_IJSB_SB_SB_EEENS5_IJNSA_ILi0EEEST_ST_EEEEENS5_IJNS4_10UnderscoreESW_SW_EEEEENS4_23SM90_TMA_LOAD_MULTICASTENS4_14ComposedLayoutINS4_7SwizzleILi3ELi4ELi3EEENS4_18smem_ptr_flag_bitsILi8EEENSR_INS5_IJNSA_ILi8EEESG_EEENS5_IJSG_SB_EEEEEEEvNS4_8identityENS4_13SM90_TMA_LOADES19_vS1A_EENS_8epilogue10collective18CollectiveEpilogueINS1D_23Sm100TmaWarpSpecializedILi1ELi1ELi32ELb0ELb0EEEJSH_NS5_IJNSR_ISF_SB_EES1I_EEEaSI_aSI_NS1D_6fusion15FusionCallbacksIS1H_NS1K_17LinearCombinationIaiaiLNS_15FloatRoundStyleE2EEESH_S1J_JEEENS4_5SM1004TMEM4LOAD26SM100_TMEM_LOAD_16dp32b32xES1B_NS10_INS11_ILi2ELi4ELi3EEES14_NSR_INS5_IJS15_SF_EEENS5_IJSF_SB_EEEEEEENS4_39AutoVectorizingCopyWithAssumedAlignmentILi128EEENS4_14SM90_TMA_STOREES1Y_S20_S20_EEEvvEEEEvNT_6ParamsE:
	.zero		2944


//--------------------- SYMBOLS --------------------------

	.type		.nv.reservedSmem.offset0,@object
	.size		.nv.reservedSmem.offset0,0x4
	.type		.nv.reservedSmem.cap,@object
	.size		.nv.reservedSmem.cap,0x4
	.type		__assertfail,@function
